// auto-generated by cutlass_sweep.gemm — config: {"arch": "sm_90", "cluster_m": 2, "cluster_n": 1, "dtype": "bf16", "dtype_b": "bf16", "layout": "nt", "stages": 0, "tile_k": 64, "tile_m": 384, "tile_n": 256}
#include "cutlass/cutlass.h"
#include "cutlass/gemm/collective/collective_builder.hpp"
#include "cutlass/gemm/device/gemm_universal_adapter.h"
#include "cutlass/gemm/kernel/gemm_universal.hpp"
#include "cutlass/epilogue/collective/collective_builder.hpp"

using ElemA = cutlass::bfloat16_t;
using ElemB = cutlass::bfloat16_t;
using ElemCD = cutlass::bfloat16_t;
using Acc  = float;
using TileShape    = cute::Shape<cute::_384, cute::_256, cute::_64>;
using ClusterShape = cute::Shape<cute::_2, cute::_1, cute::_1>;

using CollectiveEpilogue = typename cutlass::epilogue::collective::CollectiveBuilder<
    cutlass::arch::Sm90, cutlass::arch::OpClassTensorOp,
    TileShape, ClusterShape,
    cutlass::epilogue::collective::EpilogueTileAuto,
    Acc, Acc,
    ElemCD, cutlass::layout::RowMajor, 128 / cutlass::sizeof_bits<ElemCD>::value,
    ElemCD, cutlass::layout::RowMajor, 128 / cutlass::sizeof_bits<ElemCD>::value,
    cutlass::epilogue::collective::EpilogueScheduleAuto
  >::CollectiveOp;

using CollectiveMainloop = typename cutlass::gemm::collective::CollectiveBuilder<
    cutlass::arch::Sm90, cutlass::arch::OpClassTensorOp,
    ElemA, cutlass::layout::RowMajor, 128 / cutlass::sizeof_bits<ElemA>::value,
    ElemB, cutlass::layout::ColumnMajor, 128 / cutlass::sizeof_bits<ElemB>::value,
    Acc,
    TileShape, ClusterShape,
    cutlass::gemm::collective::StageCountAutoCarveout<static_cast<int>(sizeof(typename CollectiveEpilogue::SharedStorage))>,
    cutlass::gemm::collective::KernelScheduleAuto
  >::CollectiveOp;

using GemmKernel = cutlass::gemm::kernel::GemmUniversal<
    cute::Shape<int,int,int,int>,
    CollectiveMainloop,
    CollectiveEpilogue
>;
using Gemm = cutlass::gemm::device::GemmUniversalAdapter<GemmKernel>;

// Force the device kernel symbol into the cubin without needing a host main.
auto* _anchor = &cutlass::device_kernel<GemmKernel>;


// ===== COMPILED SASS (sm_90a) =====

	.target	sm_90a

	.elftype	@"ET_EXEC"


//--------------------- .note.nv.tkinfo           --------------------------
	.section	.note.nv.tkinfo,"",@"SHT_NOTE"
	.sectionflags	@"SHF_NOTE_NV_TKINFO"
	.tkinfo
        /*0018*/ 	.word	0x00000002
        /*0030*/ 	.string	""
        /*0030*/ 	.string	"ptxas"
        /*0030*/ 	.string	"Cuda compilation tools, release 13.0, V13.0.88"
        /*0030*/ 	.string	"Build cuda_13.0.r13.0/compiler.36424714_0"
        /*0030*/ 	.string	"-arch sm_90a -m 64 "



//--------------------- .note.nv.cuinfo           --------------------------
	.section	.note.nv.cuinfo,"",@"SHT_NOTE"
	.sectionflags	@"SHF_NOTE_NV_CUINFO"
        /*0018*/ 	.short	0x0002
        /*001a*/ 	.short	0x005a
        /*001c*/ 	.short	0x0082
	.zero		2


//--------------------- .nv.info                  --------------------------
	.section	.nv.info,"",@"SHT_CUDA_INFO"
	.align	4


	//----- nvinfo : EIATTR_REGCOUNT
	.align		4
        /*0000*/ 	.byte	0x04, 0x2f
        /*0002*/ 	.short	(.L_15 - .L_14)
	.align		4
.L_14:
        /*0004*/ 	.word	index@(_ZN7cutlass13device_kernelINS_4gemm6kernel13GemmUniversalIN4cute5tupleIJiiiiEEENS1_10collective13CollectiveMmaINS1_34MainloopSm90TmaGmmaWarpSpecializedILi2ENS5_IJNS4_1CILi2EEENSA_ILi1EEESC_EEENS1_35KernelTmaWarpSpecializedCooperativeEEENS5_IJNSA_ILi384EEENSA_ILi256EEENSA_ILi64EEEEEENS_10bfloat16_tENS5_IJlSC_lEEESK_SL_NS4_8TiledMMAINS4_8MMA_AtomIJNS4_4SM904GMMA28MMA_64x256x16_F32BF16BF16_SSILNSP_5MajorE0ELSR_0ELNSP_7ScaleInE1ELSS_1EEEEEENS4_6LayoutISD_NS5_IJSC_NSA_ILi0EEESW_EEEEENS5_IJNS4_10UnderscoreESZ_SZ_EEEEENS4_13SM90_TMA_LOADENS4_14ComposedLayoutINS4_7SwizzleILi3ELi4ELi3EEENS4_18smem_ptr_flag_bitsILi16EEENSV_INS5_IJNSA_ILi8EEESI_EEENS5_IJSI_SC_EEEEEEEvNS4_8identityENS4_23SM90_TMA_LOAD_MULTICASTES1C_vS1D_EENS_8epilogue10collective6detail29Sm90TmaWarpSpecializedAdapterINS1H_15DefaultEpilogueISK_SL_SL_NS1G_6thread17LinearCombinationISK_Li1EffLNS1L_9ScaleType4KindE0ELNS_15FloatRoundStyleE2ESK_EENS1_15EpilogueDefaultEEEEEvvEEEEvNT_6ParamsE)
        /*0008*/ 	.word	0x000000a8


	//----- nvinfo : EIATTR_FRAME_SIZE
	.align		4
.L_15:
        /*000c*/ 	.byte	0x04, 0x11
        /*000e*/ 	.short	(.L_17 - .L_16)
	.align		4
.L_16:
        /*0010*/ 	.word	index@(_ZN7cutlass13device_kernelINS_4gemm6kernel13GemmUniversalIN4cute5tupleIJiiiiEEENS1_10collective13CollectiveMmaINS1_34MainloopSm90TmaGmmaWarpSpecializedILi2ENS5_IJNS4_1CILi2EEENSA_ILi1EEESC_EEENS1_35KernelTmaWarpSpecializedCooperativeEEENS5_IJNSA_ILi384EEENSA_ILi256EEENSA_ILi64EEEEEENS_10bfloat16_tENS5_IJlSC_lEEESK_SL_NS4_8TiledMMAINS4_8MMA_AtomIJNS4_4SM904GMMA28MMA_64x256x16_F32BF16BF16_SSILNSP_5MajorE0ELSR_0ELNSP_7ScaleInE1ELSS_1EEEEEENS4_6LayoutISD_NS5_IJSC_NSA_ILi0EEESW_EEEEENS5_IJNS4_10UnderscoreESZ_SZ_EEEEENS4_13SM90_TMA_LOADENS4_14ComposedLayoutINS4_7SwizzleILi3ELi4ELi3EEENS4_18smem_ptr_flag_bitsILi16EEENSV_INS5_IJNSA_ILi8EEESI_EEENS5_IJSI_SC_EEEEEEEvNS4_8identityENS4_23SM90_TMA_LOAD_MULTICASTES1C_vS1D_EENS_8epilogue10collective6detail29Sm90TmaWarpSpecializedAdapterINS1H_15DefaultEpilogueISK_SL_SL_NS1G_6thread17LinearCombinationISK_Li1EffLNS1L_9ScaleType4KindE0ELNS_15FloatRoundStyleE2ESK_EENS1_15EpilogueDefaultEEEEEvvEEEEvNT_6ParamsE)
        /*0014*/ 	.word	0x00001170


	//----- nvinfo : EIATTR_MIN_STACK_SIZE
	.align		4
.L_17:
        /*0018*/ 	.byte	0x04, 0x12
        /*001a*/ 	.short	(.L_19 - .L_18)
	.align		4
.L_18:
        /*001c*/ 	.word	index@(_ZN7cutlass13device_kernelINS_4gemm6kernel13GemmUniversalIN4cute5tupleIJiiiiEEENS1_10collective13CollectiveMmaINS1_34MainloopSm90TmaGmmaWarpSpecializedILi2ENS5_IJNS4_1CILi2EEENSA_ILi1EEESC_EEENS1_35KernelTmaWarpSpecializedCooperativeEEENS5_IJNSA_ILi384EEENSA_ILi256EEENSA_ILi64EEEEEENS_10bfloat16_tENS5_IJlSC_lEEESK_SL_NS4_8TiledMMAINS4_8MMA_AtomIJNS4_4SM904GMMA28MMA_64x256x16_F32BF16BF16_SSILNSP_5MajorE0ELSR_0ELNSP_7ScaleInE1ELSS_1EEEEEENS4_6LayoutISD_NS5_IJSC_NSA_ILi0EEESW_EEEEENS5_IJNS4_10UnderscoreESZ_SZ_EEEEENS4_13SM90_TMA_LOADENS4_14ComposedLayoutINS4_7SwizzleILi3ELi4ELi3EEENS4_18smem_ptr_flag_bitsILi16EEENSV_INS5_IJNSA_ILi8EEESI_EEENS5_IJSI_SC_EEEEEEEvNS4_8identityENS4_23SM90_TMA_LOAD_MULTICASTES1C_vS1D_EENS_8epilogue10collective6detail29Sm90TmaWarpSpecializedAdapterINS1H_15DefaultEpilogueISK_SL_SL_NS1G_6thread17LinearCombinationISK_Li1EffLNS1L_9ScaleType4KindE0ELNS_15FloatRoundStyleE2ESK_EENS1_15EpilogueDefaultEEEEEvvEEEEvNT_6ParamsE)
        /*0020*/ 	.word	0x00001170
.L_19:


//--------------------- .nv.compat                --------------------------
	.section	.nv.compat,"",@"SHT_CUDA_COMPAT_INFO"
	.align	4
        /*0000*/ 	.byte	0x02, 0x09, 0x01, 0x00, 0x02, 0x02, 0x04, 0x00, 0x02, 0x05, 0x05, 0x00, 0x03, 0x07, 0x01, 0x01
        /*0010*/ 	.byte	0x02, 0x03, 0x01, 0x00, 0x02, 0x06, 0x01, 0x00, 0x04, 0x0b, 0x08, 0x00, 0x00, 0x00, 0x00, 0x00
        /*0020*/ 	.byte	0x00, 0x00, 0x00, 0x00


//--------------------- .nv.info._ZN7cutlass13device_kernelINS_4gemm6kernel13GemmUniversalIN4cute5tupleIJiiiiEEENS1_10collective13CollectiveMmaINS1_34MainloopSm90TmaGmmaWarpSpecializedILi2ENS5_IJNS4_1CILi2EEENSA_ILi1EEESC_EEENS1_35KernelTmaWarpSpecializedCooperativeEEENS5_IJNSA_ILi384EEENSA_ILi256EEENSA_ILi64EEEEEENS_10bfloat16_tENS5_IJlSC_lEEESK_SL_NS4_8TiledMMAINS4_8MMA_AtomIJNS4_4SM904GMMA28MMA_64x256x16_F32BF16BF16_SSILNSP_5MajorE0ELSR_0ELNSP_7ScaleInE1ELSS_1EEEEEENS4_6LayoutISD_NS5_IJSC_NSA_ILi0EEESW_EEEEENS5_IJNS4_10UnderscoreESZ_SZ_EEEEENS4_13SM90_TMA_LOADENS4_14ComposedLayoutINS4_7SwizzleILi3ELi4ELi3EEENS4_18smem_ptr_flag_bitsILi16EEENSV_INS5_IJNSA_ILi8EEESI_EEENS5_IJSI_SC_EEEEEEEvNS4_8identityENS4_23SM90_TMA_LOAD_MULTICASTES1C_vS1D_EENS_8epilogue10collective6detail29Sm90TmaWarpSpecializedAdapterINS1H_15DefaultEpilogueISK_SL_SL_NS1G_6thread17LinearCombinationISK_Li1EffLNS1L_9ScaleType4KindE0ELNS_15FloatRoundStyleE2ESK_EENS1_15EpilogueDefaultEEEEEvvEEEEvNT_6ParamsE --------------------------
	.section	.nv.info._ZN7cutlass13device_kernelINS_4gemm6kernel13GemmUniversalIN4cute5tupleIJiiiiEEENS1_10collective13CollectiveMmaINS1_34MainloopSm90TmaGmmaWarpSpecializedILi2ENS5_IJNS4_1CILi2EEENSA_ILi1EEESC_EEENS1_35KernelTmaWarpSpecializedCooperativeEEENS5_IJNSA_ILi384EEENSA_ILi256EEENSA_ILi64EEEEEENS_10bfloat16_tENS5_IJlSC_lEEESK_SL_NS4_8TiledMMAINS4_8MMA_AtomIJNS4_4SM904GMMA28MMA_64x256x16_F32BF16BF16_SSILNSP_5MajorE0ELSR_0ELNSP_7ScaleInE1ELSS_1EEEEEENS4_6LayoutISD_NS5_IJSC_NSA_ILi0EEESW_EEEEENS5_IJNS4_10UnderscoreESZ_SZ_EEEEENS4_13SM90_TMA_LOADENS4_14ComposedLayoutINS4_7SwizzleILi3ELi4ELi3EEENS4_18smem_ptr_flag_bitsILi16EEENSV_INS5_IJNSA_ILi8EEESI_EEENS5_IJSI_SC_EEEEEEEvNS4_8identityENS4_23SM90_TMA_LOAD_MULTICASTES1C_vS1D_EENS_8epilogue10collective6detail29Sm90TmaWarpSpecializedAdapterINS1H_15DefaultEpilogueISK_SL_SL_NS1G_6thread17LinearCombinationISK_Li1EffLNS1L_9ScaleType4KindE0ELNS_15FloatRoundStyleE2ESK_EENS1_15EpilogueDefaultEEEEEvvEEEEvNT_6ParamsE,"",@"SHT_CUDA_INFO"
	.sectionflags	@""
	.align	4


	//----- nvinfo : EIATTR_CUDA_API_VERSION
	.align		4
        /*0000*/ 	.byte	0x04, 0x37
        /*0002*/ 	.short	(.L_21 - .L_20)
.L_20:
        /*0004*/ 	.word	0x00000082


	//----- nvinfo : EIATTR_KPARAM_INFO
	.align		4
.L_21:
        /*0008*/ 	.byte	0x04, 0x17
        /*000a*/ 	.short	(.L_23 - .L_22)
.L_22:
        /*000c*/ 	.word	0x00000000
        /*0010*/ 	.short	0x0000
        /*0012*/ 	.short	0x0070
        /*0014*/ 	.byte	0x00, 0xf0, 0x01, 0x10


	//----- nvinfo : EIATTR_SPARSE_MMA_MASK
	.align		4
.L_23:
        /*0018*/ 	.byte	0x03, 0x50
        /*001a*/ 	.short	0x0000


	//----- nvinfo : EIATTR_MAXREG_COUNT
	.align		4
        /*001c*/ 	.byte	0x03, 0x1b
        /*001e*/ 	.short	0x00a8


	//----- nvinfo : EIATTR_NUM_BARRIERS
	.align		4
        /*0020*/ 	.byte	0x02, 0x4c
        /*0022*/ 	.byte	0x01
	.zero		1


	//----- nvinfo : EIATTR_EXTERNS
	.align		4
        /*0024*/ 	.byte	0x04, 0x0f
        /*0026*/ 	.short	(.L_25 - .L_24)


	//   ....[0]....
	.align		4
.L_24:
        /*0028*/ 	.word	index@(__assertfail)


	//----- nvinfo : EIATTR_ANNOTATIONS
	.align		4
.L_25:
        /*002c*/ 	.byte	0x04, 0x55
        /*002e*/ 	.short	(.L_27 - .L_26)


	//   ....[0]....
.L_26:
        /*0030*/ 	.word	0x00000001
        /*0034*/ 	.byte	0xb0, 0x09, 0x00, 0x00, 0x01, 0x00, 0x00, 0x00, 0xd0, 0x09, 0x00, 0x00, 0x01, 0x00, 0x00, 0x00
        /* <DEDUP_REMOVED lines=1946> */
        /*79e4*/ 	.byte	0x60, 0xb7, 0x02, 0x00, 0x01, 0x00, 0x00, 0x00, 0x80, 0xb7, 0x02, 0x00


	//----- nvinfo : EIATTR_MERCURY_ISA_VERSION
	.align		4
.L_27:
        /*79f0*/ 	.byte	0x03, 0x5f
        /*79f2*/ 	.short	0x0101


	//----- nvinfo : EIATTR_INT_WARP_WIDE_INSTR_OFFSETS
	.align		4
        /*79f4*/ 	.byte	0x04, 0x31
        /*79f6*/ 	.short	(.L_29 - .L_28)


	//   ....[0]....
.L_28:
        /*79f8*/ 	.word	0x00000540


	//   ....[1]....
        /*79fc*/ 	.word	0x00000550


	//   ....[2]....
        /*7a00*/ 	.word	0x000006c0


	//   ....[3]....
        /*7a04*/ 	.word	0x00011550


	//----- nvinfo : EIATTR_COOP_GROUP_MASK_REGIDS
	.align		4
.L_29:
        /*7a08*/ 	.byte	0x04, 0x29
        /*7a0a*/ 	.short	(.L_31 - .L_30)


	//   ....[0]....
.L_30:
        /*7a0c*/ 	.word	0xffffffff


	//   ....[1]....
        /*7a10*/ 	.word	0xffffffff


	//   ....[2]....
        /*7a14*/ 	.word	0xffffffff


	//   ....[3]....
        /*7a18*/ 	.word	0xffffffff


	//   ....[4]....
        /*7a1c*/ 	.word	0xffffffff


	//   ....[5]....
        /*7a20*/ 	.word	0xffffffff


	//----- nvinfo : EIATTR_COOP_GROUP_INSTR_OFFSETS
	.align		4
.L_31:
        /*7a24*/ 	.byte	0x04, 0x28
        /*7a26*/ 	.short	(.L_33 - .L_32)


	//   ....[0]....
.L_32:
        /*7a28*/ 	.word	0x00000070


	//   ....[1]....
        /*7a2c*/ 	.word	0x00000080


	//   ....[2]....
        /*7a30*/ 	.word	0x000001a0


	//   ....[3]....
        /*7a34*/ 	.word	0x00000390


	//   ....[4]....
        /*7a38*/ 	.word	0x00000800


	//   ....[5]....
        /*7a3c*/ 	.word	0x000013d0


	//----- nvinfo : EIATTR_REG_RECONFIG
	.align		4
.L_33:
        /*7a40*/ 	.byte	0x01, 0x54
	.zero		2


	//----- nvinfo : EIATTR_SYSCALL_OFFSETS
	.align		4
        /*7a44*/ 	.byte	0x04, 0x46
        /*7a46*/ 	.short	(.L_35 - .L_34)


	//   ....[0]....
.L_34:
        /*7a48*/ 	.word	0x00001580


	//----- nvinfo : EIATTR_MBARRIER_INSTR_OFFSETS
	.align		4
.L_35:
        /*7a4c*/ 	.byte	0x04, 0x39
        /*7a4e*/ 	.short	(.L_37 - .L_36)


	//   ....[0]....
.L_36:
        /*7a50*/ 	.word	0x00000320
        /*7a54*/ 	.word	0x000000ff
        /*7a58*/ 	.word	0x00000000
        /*7a5c*/ 	.short	0x0100
        /*7a5e*/ 	.byte	0x08
	.zero		1


	//   ....[1]....
        /*7a60*/ 	.word	0x00000330
        /*7a64*/ 	.word	0x000000ff
        /*7a68*/ 	.word	0x00000010
        /*7a6c*/ 	.short	0x0100
        /*7a6e*/ 	.byte	0x08
	.zero		1


	//   ....[2]....
        /*7a70*/ 	.word	0x00000340
        /*7a74*/ 	.word	0x000000ff
        /*7a78*/ 	.word	0x00000008
        /*7a7c*/ 	.short	0x0100
        /*7a7e*/ 	.byte	0x08
	.zero		1


	//   ....[3]....
        /*7a80*/ 	.word	0x00000350
        /*7a84*/ 	.word	0x000000ff
        /*7a88*/ 	.word	0x00000018
        /*7a8c*/ 	.short	0x0100
        /*7a8e*/ 	.byte	0x08
	.zero		1


	//   ....[4]....
        /*7a90*/ 	.word	0x00000730
        /*7a94*/ 	.word	0x000000ff
        /*7a98*/ 	.word	0x00000030
        /*7a9c*/ 	.short	0x0100
        /*7a9e*/ 	.byte	0x06
	.zero		1


	//   ....[5]....
        /*7aa0*/ 	.word	0x00000760
        /*7aa4*/ 	.word	0x000000ff
        /*7aa8*/ 	.word	0x00000038
        /*7aac*/ 	.short	0x0100
        /*7aae*/ 	.byte	0x06
	.zero		1


	//   ....[6]....
        /*7ab0*/ 	.word	0x00001660
        /*7ab4*/ 	.word	0x00000004
        /*7ab8*/ 	.word	0x00000000
        /*7abc*/ 	.short	0x010a
        /*7abe*/ 	.byte	0x3f
	.zero		1


	//   ....[7]....
        /*7ac0*/ 	.word	0x000016a0
        /*7ac4*/ 	.word	0x00000004
        /*7ac8*/ 	.word	0x00000000
        /*7acc*/ 	.short	0x010a
        /*7ace*/ 	.byte	0x3f
	.zero		1


	//   ....[8]....
        /*7ad0*/ 	.word	0x000089f0
        /*7ad4*/ 	.word	0x00000004
        /*7ad8*/ 	.word	0x00000000
        /*7adc*/ 	.short	0x010a
        /*7ade*/ 	.byte	0x3f
	.zero		1


	//   ....[9]....
        /*7ae0*/ 	.word	0x00008a30
        /*7ae4*/ 	.word	0x00000004
        /*7ae8*/ 	.word	0x00000000
        /*7aec*/ 	.short	0x010a
        /*7aee*/ 	.byte	0x3f
	.zero		1


	//   ....[10]....
        /*7af0*/ 	.word	0x000113e0
        /*7af4*/ 	.word	0x00000004
        /*7af8*/ 	.word	0x00000000
        /*7afc*/ 	.short	0x0101
        /*7afe*/ 	.byte	0x3f
	.zero		1


	//   ....[11]....
        /*7b00*/ 	.word	0x000115e0
        /*7b04*/ 	.word	0x00000000
        /*7b08*/ 	.word	0x00000000
        /*7b0c*/ 	.short	0x0101
        /*7b0e*/ 	.byte	0x3f
	.zero		1


	//   ....[12]....
        /*7b10*/ 	.word	0x0002b2e0
        /*7b14*/ 	.word	0x0000000f
        /*7b18*/ 	.word	0x00000010
        /*7b1c*/ 	.short	0x010a
        /*7b1e*/ 	.byte	0x3f
	.zero		1


	//   ....[13]....
        /*7b20*/ 	.word	0x0002b6f0
        /*7b24*/ 	.word	0x00000002
        /*7b28*/ 	.word	0x00000038
        /*7b2c*/ 	.short	0x0101
        /*7b2e*/ 	.byte	0x3f
	.zero		1


	//   ....[14]....
        /*7b30*/ 	.word	0x0002be90
        /*7b34*/ 	.word	0x00000005
        /*7b38*/ 	.word	0x00000000
        /*7b3c*/ 	.short	0x010a
        /*7b3e*/ 	.byte	0x3f
	.zero		1


	//   ....[15]....
        /*7b40*/ 	.word	0x0002bf20
        /*7b44*/ 	.word	0x00000003
        /*7b48*/ 	.word	0x00000000
        /*7b4c*/ 	.short	0x010a
        /*7b4e*/ 	.byte	0x3f
	.zero		1


	//   ....[16]....
        /*7b50*/ 	.word	0x0002bf80
        /*7b54*/ 	.word	0x00000004
        /*7b58*/ 	.word	0x00000000
        /*7b5c*/ 	.short	0x010a
        /*7b5e*/ 	.byte	0x3f
	.zero		1


	//   ....[17]....
        /*7b60*/ 	.word	0x0002bfd0
        /*7b64*/ 	.word	0x00000004
        /*7b68*/ 	.word	0x00000000
        /*7b6c*/ 	.short	0x010a
        /*7b6e*/ 	.byte	0x3f
	.zero		1


	//   ....[18]....
        /*7b70*/ 	.word	0x0002c0a0
        /*7b74*/ 	.word	0x0000000f
        /*7b78*/ 	.word	0x00000010
        /*7b7c*/ 	.short	0x010a
        /*7b7e*/ 	.byte	0x3f
	.zero		1


	//   ....[19]....
        /*7b80*/ 	.word	0x0002c170
        /*7b84*/ 	.word	0x00000005
        /*7b88*/ 	.word	0x00000000
        /*7b8c*/ 	.short	0x010a
        /*7b8e*/ 	.byte	0x3f
	.zero		1


	//----- nvinfo : EIATTR_NUM_MBARRIERS
	.align		4
.L_37:
        /*7b90*/ 	.byte	0x03, 0x38
        /*7b92*/ 	.short	0x0006


	//----- nvinfo : EIATTR_EXIT_INSTR_OFFSETS
	.align		4
        /*7b94*/ 	.byte	0x04, 0x1c
        /*7b96*/ 	.short	(.L_39 - .L_38)


	//   ....[0]....
.L_38:
        /*7b98*/ 	.word	0x00000a60


	//   ....[1]....
        /*7b9c*/ 	.word	0x000012f0


	//   ....[2]....
        /*7ba0*/ 	.word	0x0002a950


	//   ....[3]....
        /*7ba4*/ 	.word	0x0002af70


	//   ....[4]....
        /*7ba8*/ 	.word	0x0002bf70


	//----- nvinfo : EIATTR_MAX_THREADS
	.align		4
.L_39:
        /*7bac*/ 	.byte	0x04, 0x05
        /*7bae*/ 	.short	(.L_41 - .L_40)
.L_40:
        /*7bb0*/ 	.word	0x00000180
        /*7bb4*/ 	.word	0x00000001
        /*7bb8*/ 	.word	0x00000001


	//----- nvinfo : EIATTR_CRS_STACK_SIZE
	.align		4
.L_41:
        /*7bbc*/ 	.byte	0x04, 0x1e
        /*7bbe*/ 	.short	(.L_43 - .L_42)
.L_42:
        /*7bc0*/ 	.word	0x00000000


	//----- nvinfo : EIATTR_CBANK_PARAM_SIZE
	.align		4
.L_43:
        /*7bc4*/ 	.byte	0x03, 0x19
        /*7bc6*/ 	.short	0x0470


	//----- nvinfo : EIATTR_PARAM_CBANK
	.align		4
        /*7bc8*/ 	.byte	0x04, 0x0a
        /*7bca*/ 	.short	(.L_45 - .L_44)
	.align		4
.L_44:
        /*7bcc*/ 	.word	index@(.nv.constant0._ZN7cutlass13device_kernelINS_4gemm6kernel13GemmUniversalIN4cute5tupleIJiiiiEEENS1_10collective13CollectiveMmaINS1_34MainloopSm90TmaGmmaWarpSpecializedILi2ENS5_IJNS4_1CILi2EEENSA_ILi1EEESC_EEENS1_35KernelTmaWarpSpecializedCooperativeEEENS5_IJNSA_ILi384EEENSA_ILi256EEENSA_ILi64EEEEEENS_10bfloat16_tENS5_IJlSC_lEEESK_SL_NS4_8TiledMMAINS4_8MMA_AtomIJNS4_4SM904GMMA28MMA_64x256x16_F32BF16BF16_SSILNSP_5MajorE0ELSR_0ELNSP_7ScaleInE1ELSS_1EEEEEENS4_6LayoutISD_NS5_IJSC_NSA_ILi0EEESW_EEEEENS5_IJNS4_10UnderscoreESZ_SZ_EEEEENS4_13SM90_TMA_LOADENS4_14ComposedLayoutINS4_7SwizzleILi3ELi4ELi3EEENS4_18smem_ptr_flag_bitsILi16EEENSV_INS5_IJNSA_ILi8EEESI_EEENS5_IJSI_SC_EEEEEEEvNS4_8identityENS4_23SM90_TMA_LOAD_MULTICASTES1C_vS1D_EENS_8epilogue10collective6detail29Sm90TmaWarpSpecializedAdapterINS1H_15DefaultEpilogueISK_SL_SL_NS1G_6thread17LinearCombinationISK_Li1EffLNS1L_9ScaleType4KindE0ELNS_15FloatRoundStyleE2ESK_EENS1_15EpilogueDefaultEEEEEvvEEEEvNT_6ParamsE)
        /*7bd0*/ 	.short	0x0210
        /*7bd2*/ 	.short	0x0470


	//----- nvinfo : EIATTR_SW_WAR
	.align		4
.L_45:
        /*7bd4*/ 	.byte	0x04, 0x36
        /*7bd6*/ 	.short	(.L_47 - .L_46)
.L_46:
        /*7bd8*/ 	.word	0x00000008
.L_47:


//--------------------- .nv.callgraph             --------------------------
	.section	.nv.callgraph,"",@"SHT_CUDA_CALLGRAPH"
	.align	4
	.sectionentsize	8
	.align		4
        /*0000*/ 	.word	0x00000000
	.align		4
        /*0004*/ 	.word	0xffffffff
	.align		4
        /*0008*/ 	.word	index@(_ZN7cutlass13device_kernelINS_4gemm6kernel13GemmUniversalIN4cute5tupleIJiiiiEEENS1_10collective13CollectiveMmaINS1_34MainloopSm90TmaGmmaWarpSpecializedILi2ENS5_IJNS4_1CILi2EEENSA_ILi1EEESC_EEENS1_35KernelTmaWarpSpecializedCooperativeEEENS5_IJNSA_ILi384EEENSA_ILi256EEENSA_ILi64EEEEEENS_10bfloat16_tENS5_IJlSC_lEEESK_SL_NS4_8TiledMMAINS4_8MMA_AtomIJNS4_4SM904GMMA28MMA_64x256x16_F32BF16BF16_SSILNSP_5MajorE0ELSR_0ELNSP_7ScaleInE1ELSS_1EEEEEENS4_6LayoutISD_NS5_IJSC_NSA_ILi0EEESW_EEEEENS5_IJNS4_10UnderscoreESZ_SZ_EEEEENS4_13SM90_TMA_LOADENS4_14ComposedLayoutINS4_7SwizzleILi3ELi4ELi3EEENS4_18smem_ptr_flag_bitsILi16EEENSV_INS5_IJNSA_ILi8EEESI_EEENS5_IJSI_SC_EEEEEEEvNS4_8identityENS4_23SM90_TMA_LOAD_MULTICASTES1C_vS1D_EENS_8epilogue10collective6detail29Sm90TmaWarpSpecializedAdapterINS1H_15DefaultEpilogueISK_SL_SL_NS1G_6thread17LinearCombinationISK_Li1EffLNS1L_9ScaleType4KindE0ELNS_15FloatRoundStyleE2ESK_EENS1_15EpilogueDefaultEEEEEvvEEEEvNT_6ParamsE)
	.align		4
        /*000c*/ 	.word	index@(__assertfail)
	.align		4
        /*0010*/ 	.word	0x00000000
	.align		4
        /*0014*/ 	.word	0xfffffffe
	.align		4
        /*0018*/ 	.word	0x00000000
	.align		4
        /*001c*/ 	.word	0xfffffffd
	.align		4
        /*0020*/ 	.word	0x00000000
	.align		4
        /*0024*/ 	.word	0xfffffffc


//--------------------- .nv.constant4             --------------------------
	.section	.nv.constant4,"a",@progbits
	.align	8
	.align		8
.nv.constant4:
        /*0000*/ 	.dword	__assertfail
	.align		8
        /*0008*/ 	.dword	__unnamed_1
	.align		8
        /*0010*/ 	.dword	_ZN40_INTERNAL_1f2bff4d_4_k_cu_cf08815b_100464cuda3std3__45__cpo5beginE
	.align		8
        /*0018*/ 	.dword	_ZN40_INTERNAL_1f2bff4d_4_k_cu_cf08815b_100464cuda3std3__45__cpo3endE
	.align		8
        /*0020*/ 	.dword	_ZN40_INTERNAL_1f2bff4d_4_k_cu_cf08815b_100464cuda3std3__45__cpo6cbeginE
	.align		8
        /*0028*/ 	.dword	_ZN40_INTERNAL_1f2bff4d_4_k_cu_cf08815b_100464cuda3std3__45__cpo4cendE
	.align		8
        /*0030*/ 	.dword	_ZN40_INTERNAL_1f2bff4d_4_k_cu_cf08815b_100464cuda3std3__442_GLOBAL__N__1f2bff4d_4_k_cu_cf08815b_100466ignoreE
	.align		8
        /*0038*/ 	.dword	_ZN40_INTERNAL_1f2bff4d_4_k_cu_cf08815b_100464cuda3std3__419piecewise_constructE
	.align		8
        /*0040*/ 	.dword	_ZN40_INTERNAL_1f2bff4d_4_k_cu_cf08815b_100464cuda3std3__48in_placeE
	.align		8
        /*0048*/ 	.dword	_ZN40_INTERNAL_1f2bff4d_4_k_cu_cf08815b_100464cuda3std6ranges3__45__cpo4swapE
	.align		8
        /*0050*/ 	.dword	_ZN40_INTERNAL_1f2bff4d_4_k_cu_cf08815b_100464cuda3std6ranges3__45__cpo9iter_moveE
	.align		8
        /*0058*/ 	.dword	_ZN40_INTERNAL_1f2bff4d_4_k_cu_cf08815b_100464cute7productE
	.align		8
        /*0060*/ 	.dword	_ZN40_INTERNAL_1f2bff4d_4_k_cu_cf08815b_100464cute1_E
	.align		8
        /*0068*/ 	.dword	$str$22
	.align		8
        /*0070*/ 	.dword	$str$23


//--------------------- .text._ZN7cutlass13device_kernelINS_4gemm6kernel13GemmUniversalIN4cute5tupleIJiiiiEEENS1_10collective13CollectiveMmaINS1_34MainloopSm90TmaGmmaWarpSpecializedILi2ENS5_IJNS4_1CILi2EEENSA_ILi1EEESC_EEENS1_35KernelTmaWarpSpecializedCooperativeEEENS5_IJNSA_ILi384EEENSA_ILi256EEENSA_ILi64EEEEEENS_10bfloat16_tENS5_IJlSC_lEEESK_SL_NS4_8TiledMMAINS4_8MMA_AtomIJNS4_4SM904GMMA28MMA_64x256x16_F32BF16BF16_SSILNSP_5MajorE0ELSR_0ELNSP_7ScaleInE1ELSS_1EEEEEENS4_6LayoutISD_NS5_IJSC_NSA_ILi0EEESW_EEEEENS5_IJNS4_10UnderscoreESZ_SZ_EEEEENS4_13SM90_TMA_LOADENS4_14ComposedLayoutINS4_7SwizzleILi3ELi4ELi3EEENS4_18smem_ptr_flag_bitsILi16EEENSV_INS5_IJNSA_ILi8EEESI_EEENS5_IJSI_SC_EEEEEEEvNS4_8identityENS4_23SM90_TMA_LOAD_MULTICASTES1C_vS1D_EENS_8epilogue10collective6detail29Sm90TmaWarpSpecializedAdapterINS1H_15DefaultEpilogueISK_SL_SL_NS1G_6thread17LinearCombinationISK_Li1EffLNS1L_9ScaleType4KindE0ELNS_15FloatRoundStyleE2ESK_EENS1_15EpilogueDefaultEEEEEvvEEEEvNT_6ParamsE --------------------------
	.section	.text._ZN7cutlass13device_kernelINS_4gemm6kernel13GemmUniversalIN4cute5tupleIJiiiiEEENS1_10collective13CollectiveMmaINS1_34MainloopSm90TmaGmmaWarpSpecializedILi2ENS5_IJNS4_1CILi2EEENSA_ILi1EEESC_EEENS1_35KernelTmaWarpSpecializedCooperativeEEENS5_IJNSA_ILi384EEENSA_ILi256EEENSA_ILi64EEEEEENS_10bfloat16_tENS5_IJlSC_lEEESK_SL_NS4_8TiledMMAINS4_8MMA_AtomIJNS4_4SM904GMMA28MMA_64x256x16_F32BF16BF16_SSILNSP_5MajorE0ELSR_0ELNSP_7ScaleInE1ELSS_1EEEEEENS4_6LayoutISD_NS5_IJSC_NSA_ILi0EEESW_EEEEENS5_IJNS4_10UnderscoreESZ_SZ_EEEEENS4_13SM90_TMA_LOADENS4_14ComposedLayoutINS4_7SwizzleILi3ELi4ELi3EEENS4_18smem_ptr_flag_bitsILi16EEENSV_INS5_IJNSA_ILi8EEESI_EEENS5_IJSI_SC_EEEEEEEvNS4_8identityENS4_23SM90_TMA_LOAD_MULTICASTES1C_vS1D_EENS_8epilogue10collective6detail29Sm90TmaWarpSpecializedAdapterINS1H_15DefaultEpilogueISK_SL_SL_NS1G_6thread17LinearCombinationISK_Li1EffLNS1L_9ScaleType4KindE0ELNS_15FloatRoundStyleE2ESK_EENS1_15EpilogueDefaultEEEEEvvEEEEvNT_6ParamsE,"ax",@progbits
	.align	128
.text._ZN7cutlass13device_kernelINS_4gemm6kernel13GemmUniversalIN4cute5tupleIJiiiiEEENS1_10collective13CollectiveMmaINS1_34MainloopSm90TmaGmmaWarpSpecializedILi2ENS5_IJNS4_1CILi2EEENSA_ILi1EEESC_EEENS1_35KernelTmaWarpSpecializedCooperativeEEENS5_IJNSA_ILi384EEENSA_ILi256EEENSA_ILi64EEEEEENS_10bfloat16_tENS5_IJlSC_lEEESK_SL_NS4_8TiledMMAINS4_8MMA_AtomIJNS4_4SM904GMMA28MMA_64x256x16_F32BF16BF16_SSILNSP_5MajorE0ELSR_0ELNSP_7ScaleInE1ELSS_1EEEEEENS4_6LayoutISD_NS5_IJSC_NSA_ILi0EEESW_EEEEENS5_IJNS4_10UnderscoreESZ_SZ_EEEEENS4_13SM90_TMA_LOADENS4_14ComposedLayoutINS4_7SwizzleILi3ELi4ELi3EEENS4_18smem_ptr_flag_bitsILi16EEENSV_INS5_IJNSA_ILi8EEESI_EEENS5_IJSI_SC_EEEEEEEvNS4_8identityENS4_23SM90_TMA_LOAD_MULTICASTES1C_vS1D_EENS_8epilogue10collective6detail29Sm90TmaWarpSpecializedAdapterINS1H_15DefaultEpilogueISK_SL_SL_NS1G_6thread17LinearCombinationISK_Li1EffLNS1L_9ScaleType4KindE0ELNS_15FloatRoundStyleE2ESK_EENS1_15EpilogueDefaultEEEEEvvEEEEvNT_6ParamsE:
        .type           _ZN7cutlass13device_kernelINS_4gemm6kernel13GemmUniversalIN4cute5tupleIJiiiiEEENS1_10collective13CollectiveMmaINS1_34MainloopSm90TmaGmmaWarpSpecializedILi2ENS5_IJNS4_1CILi2EEENSA_ILi1EEESC_EEENS1_35KernelTmaWarpSpecializedCooperativeEEENS5_IJNSA_ILi384EEENSA_ILi256EEENSA_ILi64EEEEEENS_10bfloat16_tENS5_IJlSC_lEEESK_SL_NS4_8TiledMMAINS4_8MMA_AtomIJNS4_4SM904GMMA28MMA_64x256x16_F32BF16BF16_SSILNSP_5MajorE0ELSR_0ELNSP_7ScaleInE1ELSS_1EEEEEENS4_6LayoutISD_NS5_IJSC_NSA_ILi0EEESW_EEEEENS5_IJNS4_10UnderscoreESZ_SZ_EEEEENS4_13SM90_TMA_LOADENS4_14ComposedLayoutINS4_7SwizzleILi3ELi4ELi3EEENS4_18smem_ptr_flag_bitsILi16EEENSV_INS5_IJNSA_ILi8EEESI_EEENS5_IJSI_SC_EEEEEEEvNS4_8identityENS4_23SM90_TMA_LOAD_MULTICASTES1C_vS1D_EENS_8epilogue10collective6detail29Sm90TmaWarpSpecializedAdapterINS1H_15DefaultEpilogueISK_SL_SL_NS1G_6thread17LinearCombinationISK_Li1EffLNS1L_9ScaleType4KindE0ELNS_15FloatRoundStyleE2ESK_EENS1_15EpilogueDefaultEEEEEvvEEEEvNT_6ParamsE,@function
        .size           _ZN7cutlass13device_kernelINS_4gemm6kernel13GemmUniversalIN4cute5tupleIJiiiiEEENS1_10collective13CollectiveMmaINS1_34MainloopSm90TmaGmmaWarpSpecializedILi2ENS5_IJNS4_1CILi2EEENSA_ILi1EEESC_EEENS1_35KernelTmaWarpSpecializedCooperativeEEENS5_IJNSA_ILi384EEENSA_ILi256EEENSA_ILi64EEEEEENS_10bfloat16_tENS5_IJlSC_lEEESK_SL_NS4_8TiledMMAINS4_8MMA_AtomIJNS4_4SM904GMMA28MMA_64x256x16_F32BF16BF16_SSILNSP_5MajorE0ELSR_0ELNSP_7ScaleInE1ELSS_1EEEEEENS4_6LayoutISD_NS5_IJSC_NSA_ILi0EEESW_EEEEENS5_IJNS4_10UnderscoreESZ_SZ_EEEEENS4_13SM90_TMA_LOADENS4_14ComposedLayoutINS4_7SwizzleILi3ELi4ELi3EEENS4_18smem_ptr_flag_bitsILi16EEENSV_INS5_IJNSA_ILi8EEESI_EEENS5_IJSI_SC_EEEEEEEvNS4_8identityENS4_23SM90_TMA_LOAD_MULTICASTES1C_vS1D_EENS_8epilogue10collective6detail29Sm90TmaWarpSpecializedAdapterINS1H_15DefaultEpilogueISK_SL_SL_NS1G_6thread17LinearCombinationISK_Li1EffLNS1L_9ScaleType4KindE0ELNS_15FloatRoundStyleE2ESK_EENS1_15EpilogueDefaultEEEEEvvEEEEvNT_6ParamsE,(.L_x_333 - _ZN7cutlass13device_kernelINS_4gemm6kernel13GemmUniversalIN4cute5tupleIJiiiiEEENS1_10collective13CollectiveMmaINS1_34MainloopSm90TmaGmmaWarpSpecializedILi2ENS5_IJNS4_1CILi2EEENSA_ILi1EEESC_EEENS1_35KernelTmaWarpSpecializedCooperativeEEENS5_IJNSA_ILi384EEENSA_ILi256EEENSA_ILi64EEEEEENS_10bfloat16_tENS5_IJlSC_lEEESK_SL_NS4_8TiledMMAINS4_8MMA_AtomIJNS4_4SM904GMMA28MMA_64x256x16_F32BF16BF16_SSILNSP_5MajorE0ELSR_0ELNSP_7ScaleInE1ELSS_1EEEEEENS4_6LayoutISD_NS5_IJSC_NSA_ILi0EEESW_EEEEENS5_IJNS4_10UnderscoreESZ_SZ_EEEEENS4_13SM90_TMA_LOADENS4_14ComposedLayoutINS4_7SwizzleILi3ELi4ELi3EEENS4_18smem_ptr_flag_bitsILi16EEENSV_INS5_IJNSA_ILi8EEESI_EEENS5_IJSI_SC_EEEEEEEvNS4_8identityENS4_23SM90_TMA_LOAD_MULTICASTES1C_vS1D_EENS_8epilogue10collective6detail29Sm90TmaWarpSpecializedAdapterINS1H_15DefaultEpilogueISK_SL_SL_NS1G_6thread17LinearCombinationISK_Li1EffLNS1L_9ScaleType4KindE0ELNS_15FloatRoundStyleE2ESK_EENS1_15EpilogueDefaultEEEEEvvEEEEvNT_6ParamsE)
        .other          _ZN7cutlass13device_kernelINS_4gemm6kernel13GemmUniversalIN4cute5tupleIJiiiiEEENS1_10collective13CollectiveMmaINS1_34MainloopSm90TmaGmmaWarpSpecializedILi2ENS5_IJNS4_1CILi2EEENSA_ILi1EEESC_EEENS1_35KernelTmaWarpSpecializedCooperativeEEENS5_IJNSA_ILi384EEENSA_ILi256EEENSA_ILi64EEEEEENS_10bfloat16_tENS5_IJlSC_lEEESK_SL_NS4_8TiledMMAINS4_8MMA_AtomIJNS4_4SM904GMMA28MMA_64x256x16_F32BF16BF16_SSILNSP_5MajorE0ELSR_0ELNSP_7ScaleInE1ELSS_1EEEEEENS4_6LayoutISD_NS5_IJSC_NSA_ILi0EEESW_EEEEENS5_IJNS4_10UnderscoreESZ_SZ_EEEEENS4_13SM90_TMA_LOADENS4_14ComposedLayoutINS4_7SwizzleILi3ELi4ELi3EEENS4_18smem_ptr_flag_bitsILi16EEENSV_INS5_IJNSA_ILi8EEESI_EEENS5_IJSI_SC_EEEEEEEvNS4_8identityENS4_23SM90_TMA_LOAD_MULTICASTES1C_vS1D_EENS_8epilogue10collective6detail29Sm90TmaWarpSpecializedAdapterINS1H_15DefaultEpilogueISK_SL_SL_NS1G_6thread17LinearCombinationISK_Li1EffLNS1L_9ScaleType4KindE0ELNS_15FloatRoundStyleE2ESK_EENS1_15EpilogueDefaultEEEEEvvEEEEvNT_6ParamsE,@"STO_CUDA_ENTRY STV_DEFAULT"
_ZN7cutlass13device_kernelINS_4gemm6kernel13GemmUniversalIN4cute5tupleIJiiiiEEENS1_10collective13CollectiveMmaINS1_34MainloopSm90TmaGmmaWarpSpecializedILi2ENS5_IJNS4_1CILi2EEENSA_ILi1EEESC_EEENS1_35KernelTmaWarpSpecializedCooperativeEEENS5_IJNSA_ILi384EEENSA_ILi256EEENSA_ILi64EEEEEENS_10bfloat16_tENS5_IJlSC_lEEESK_SL_NS4_8TiledMMAINS4_8MMA_AtomIJNS4_4SM904GMMA28MMA_64x256x16_F32BF16BF16_SSILNSP_5MajorE0ELSR_0ELNSP_7ScaleInE1ELSS_1EEEEEENS4_6LayoutISD_NS5_IJSC_NSA_ILi0EEESW_EEEEENS5_IJNS4_10UnderscoreESZ_SZ_EEEEENS4_13SM90_TMA_LOADENS4_14ComposedLayoutINS4_7SwizzleILi3ELi4ELi3EEENS4_18smem_ptr_flag_bitsILi16EEENSV_INS5_IJNSA_ILi8EEESI_EEENS5_IJSI_SC_EEEEEEEvNS4_8identityENS4_23SM90_TMA_LOAD_MULTICASTES1C_vS1D_EENS_8epilogue10collective6detail29Sm90TmaWarpSpecializedAdapterINS1H_15DefaultEpilogueISK_SL_SL_NS1G_6thread17LinearCombinationISK_Li1EffLNS1L_9ScaleType4KindE0ELNS_15FloatRoundStyleE2ESK_EENS1_15EpilogueDefaultEEEEEvvEEEEvNT_6ParamsE:
[----:B------:R-:W0:Y:S02]  /*0000*/  LDC R1, c[0x0][0x28] ;  /* 0x00000a00ff017b82 */ /* 0x000e240000000800 */
[----:B0-----:R-:W-:Y:S01]  /*0010*/  VIADD R1, R1, 0xffffee90 ;  /* 0xffffee9001017836 */ /* 0x001fe20000000000 */
[----:B------:R-:W0:Y:S01]  /*0020*/  S2R R4, SR_TID.X ;  /* 0x0000000000047919 */ /* 0x000e220000002100 */
[----:B------:R-:W-:Y:S01]  /*0030*/  ELECT P0, URZ, PT ;  /* 0x00000000003f782f */ /* 0x000fe20003800000 */
[----:B------:R-:W-:Y:S01]  /*0040*/  BSSY B0, `(.L_x_0) ;  /* 0x0000015000007945 */ /* 0x000fe20003800000 */
[--C-:B0-----:R-:W-:Y:S02]  /*0050*/  SHF.R.U32.HI R0, RZ, 0x5, R4.reuse ;  /* 0x00000005ff007819 */ /* 0x101fe40000011604 */
[----:B------:R-:W-:-:S03]  /*0060*/  SHF.R.U32.HI R2, RZ, 0x7, R4 ;  /* 0x00000007ff027819 */ /* 0x000fc60000011604 */
[----:B------:R-:W0:Y:S04]  /*0070*/  SHFL.IDX PT, R3, R0, RZ, 0x1f ;  /* 0x00001fff00037589 */ /* 0x000e2800000e0000 */
[----:B------:R-:W1:Y:S01]  /*0080*/  SHFL.IDX PT, R2, R2, RZ, 0x1f ;  /* 0x00001fff02027589 */ /* 0x000e6200000e0000 */
[----:B0-----:R-:W-:Y:S02]  /*0090*/  R2UR UR9, R3 ;  /* 0x00000000030972ca */ /* 0x001fe400000e0000 */
[----:B-1----:R-:W-:-:S11]  /*00a0*/  R2UR UR5, R2 ;  /* 0x00000000020572ca */ /* 0x002fd600000e0000 */
[----:B------:R-:W-:Y:S02]  /*00b0*/  USHF.R.S32.HI UR4, URZ, 0x1f, UR9 ;  /* 0x0000001f3f047899 */ /* 0x000fe40008011409 */
[----:B------:R-:W-:Y:S02]  /*00c0*/  ISETP.NE.OR P0, PT, RZ, UR9, !P0 ;  /* 0x00000009ff007c0c */ /* 0x000fe4000c705670 */
[----:B------:R-:W-:-:S04]  /*00d0*/  ULEA.HI UR4, UR4, UR9, URZ, 0x2 ;  /* 0x0000000904047291 */ /* 0x000fc8000f8f103f */
[----:B------:R-:W-:-:S04]  /*00e0*/  ULOP3.LUT UR4, UR4, 0xfffffffc, URZ, 0xc0, !UPT ;  /* 0xfffffffc04047892 */ /* 0x000fc8000f8ec03f */
[----:B------:R-:W-:-:S03]  /*00f0*/  UIADD3 UR9, UR9, -UR4, URZ ;  /* 0x8000000409097290 */ /* 0x000fc6000fffe03f */
[----:B------:R-:W-:Y:S09]  /*0100*/  @P0 BRA `(.L_x_1) ;  /* 0x0000000000200947 */ /* 0x000ff20003800000 */
[----:B------:R-:W-:Y:S02]  /*0110*/  ULDC.64 UR6, c[0x0][0x198] ;  /* 0x0000660000067ab9 */ /* 0x000fe40000000a00 */
[----:B------:R-:W-:Y:S02]  /*0120*/  UIADD3 UR10, UP0, UR6, 0xf0, URZ ;  /* 0x000000f0060a7890 */ /* 0x000fe4000ff1e03f */
[----:B------:R-:W-:Y:S02]  /*0130*/  UIADD3 UR6, UP1, UR6, 0x1f0, URZ ;  /* 0x000001f006067890 */ /* 0x000fe4000ff3e03f */
[----:B------:R-:W-:Y:S02]  /*0140*/  UIADD3.X UR11, URZ, UR7, URZ, UP0, !UPT ;  /* 0x000000073f0b7290 */ /* 0x000fe400087fe43f */
[----:B------:R-:W-:-:S07]  /*0150*/  UIADD3.X UR7, URZ, UR7, URZ, UP1, !UPT ;  /* 0x000000073f077290 */ /* 0x000fce0008ffe43f */
[----:B------:R0:W-:Y:S02]  /*0160*/  UTMACCTL.PF [UR10] ;  /* 0x000000000a0079b9 */ /* 0x0001e40008040000 */
[----:B------:R0:W-:Y:S02]  /*0170*/  UTMACCTL.PF [UR6] ;  /* 0x00000000060079b9 */ /* 0x0001e40008040000 */
[----:B0-----:R-:W-:Y:S01]  /*0180*/  NOP ;  /* 0x0000000000007918 */ /* 0x001fe20000000000 */
.L_x_1:
[----:B------:R-:W-:Y:S05]  /*0190*/  BSYNC B0 ;  /* 0x0000000000007941 */ /* 0x000fea0003800000 */
.L_x_0:
[----:B------:R-:W0:Y:S01]  /*01a0*/  SHFL.IDX PT, R2, R0, RZ, 0x1f ;  /* 0x00001fff00027589 */ /* 0x000e2200000e0000 */
[----:B------:R-:W-:Y:S01]  /*01b0*/  UISETP.NE.AND UP0, UPT, UR9, 0x3, UPT ;  /* 0x000000030900788c */ /* 0x000fe2000bf05270 */
[----:B------:R-:W-:Y:S01]  /*01c0*/  ISETP.NE.AND P1, PT, RZ, UR5, PT ;  /* 0x00000005ff007c0c */ /* 0x000fe2000bf25270 */
[----:B------:R-:W-:Y:S02]  /*01d0*/  UIADD3 UR16, UR5, -0x1, URZ ;  /* 0xffffffff05107890 */ /* 0x000fe4000fffe03f */
[----:B------:R-:W-:Y:S02]  /*01e0*/  UISETP.EQ.OR UP0, UPT, UR9, URZ, !UP0 ;  /* 0x0000003f0900728c */ /* 0x000fe4000c702670 */
[----:B------:R-:W-:Y:S02]  /*01f0*/  UISETP.GE.U32.AND UP1, UPT, UR16, 0x2, UPT ;  /* 0x000000021000788c */ /* 0x000fe4000bf26070 */
[----:B------:R-:W-:-:S04]  /*0200*/  UISETP.EQ.AND UP0, UPT, UR5, URZ, UP0 ;  /* 0x0000003f0500728c */ /* 0x000fc80008702270 */
[----:B------:R-:W-:-:S04]  /*0210*/  USEL UR40, URZ, 0x1, !UP0 ;  /* 0x000000013f287887 */ /* 0x000fc8000c000000 */
[----:B------:R-:W-:Y:S01]  /*0220*/  USEL UR40, UR40, 0x2, UP1 ;  /* 0x0000000228287887 */ /* 0x000fe20008800000 */
[----:B0-----:R-:W-:-:S13]  /*0230*/  ISETP.NE.AND P0, PT, R2, RZ, PT ;  /* 0x000000ff0200720c */ /* 0x001fda0003f05270 */
[----:B------:R-:W-:Y:S05]  /*0240*/  @P0 BRA `(.L_x_2) ;  /* 0x0000000000480947 */ /* 0x000fea0003800000 */
[----:B------:R-:W0:Y:S01]  /*0250*/  S2UR UR8, SR_CgaCtaId ;  /* 0x00000000000879c3 */ /* 0x000e220000008800 */
[----:B------:R-:W-:Y:S01]  /*0260*/  UMOV UR4, 0x400 ;  /* 0x0000040000047882 */ /* 0x000fe20000000000 */
[----:B------:R-:W-:Y:S01]  /*0270*/  UMOV UR5, 0x1 ;  /* 0x0000000100057882 */ /* 0x000fe20000000000 */
[----:B------:R-:W-:Y:S01]  /*0280*/  UMOV UR6, 0x4 ;  /* 0x0000000400067882 */ /* 0x000fe20000000000 */
[----:B------:R-:W-:Y:S01]  /*0290*/  ELECT P0, URZ, PT ;  /* 0x00000000003f782f */ /* 0x000fe20003800000 */
[----:B------:R-:W-:-:S04]  /*02a0*/  UIADD3 UR6, -UR6, 0x100000, URZ ;  /* 0x0010000006067890 */ /* 0x000fc8000fffe13f */
[----:B------:R-:W-:Y:S02]  /*02b0*/  USHF.L.U32 UR7, UR6, 0xb, URZ ;  /* 0x0000000b06077899 */ /* 0x000fe4000800063f */
[----:B------:R-:W-:Y:S02]  /*02c0*/  USHF.L.U32 UR6, UR6, 0x1, URZ ;  /* 0x0000000106067899 */ /* 0x000fe4000800063f */
[----:B0-----:R-:W-:Y:S02]  /*02d0*/  ULEA UR8, UR8, UR4, 0x18 ;  /* 0x0000000408087291 */ /* 0x001fe4000f8ec03f */
[----:B------:R-:W-:-:S04]  /*02e0*/  UIADD3 UR4, -UR5, 0x100000, URZ ;  /* 0x0010000005047890 */ /* 0x000fc8000fffe13f */
[----:B------:R-:W-:Y:S02]  /*02f0*/  USHF.L.U32 UR5, UR4, 0xb, URZ ;  /* 0x0000000b04057899 */ /* 0x000fe4000800063f */
[----:B------:R-:W-:Y:S01]  /*0300*/  USHF.L.U32 UR4, UR4, 0x1, URZ ;  /* 0x0000000104047899 */ /* 0x000fe2000800063f */
[----:B------:R-:W0:Y:S11]  /*0310*/  FENCE.VIEW.ASYNC.S ;  /* 0x00000000000073c6 */ /* 0x000e360000000000 */
[----:B0-----:R0:W1:Y:S01]  /*0320*/  SYNCS.EXCH.64 URZ, [UR8], UR4 ;  /* 0x00000004083f75b2 */ /* 0x0010620008000100 */
[----:B------:R0:W2:Y:S01]  /*0330*/  SYNCS.EXCH.64 URZ, [UR8+0x10], UR6 ;  /* 0x00001006083f75b2 */ /* 0x0000a20008000100 */
[----:B------:R0:W3:Y:S01]  /*0340*/  SYNCS.EXCH.64 URZ, [UR8+0x8], UR4 ;  /* 0x00000804083f75b2 */ /* 0x0000e20008000100 */
[----:B------:R0:W4:Y:S01]  /*0350*/  SYNCS.EXCH.64 URZ, [UR8+0x18], UR6 ;  /* 0x00001806083f75b2 */ /* 0x0001220008000100 */
[----:B------:R-:W-:Y:S01]  /*0360*/  NOP ;  /* 0x0000000000007918 */ /* 0x000fe20000000000 */
.L_x_2:
[----:B------:R-:W5:Y:S01]  /*0370*/  S2UR UR13, SR_CTAID.X ;  /* 0x00000000000d79c3 */ /* 0x000f620000002500 */
[----:B------:R-:W-:Y:S01]  /*0380*/  SHF.R.S32.HI R3, RZ, 0x1f, R4 ;  /* 0x0000001fff037819 */ /* 0x000fe20000011404 */
[----:B------:R5:W1:Y:S01]  /*0390*/  SHFL.IDX PT, R6, R0, RZ, 0x1f ;  /* 0x00001fff00067589 */ /* 0x000a6200000e0000 */
[----:B0-----:R-:W-:Y:S01]  /*03a0*/  ULDC UR4, c[0x0][0x150] ;  /* 0x0000540000047ab9 */ /* 0x001fe20000000800 */
[----:B------:R-:W-:Y:S02]  /*03b0*/  ELECT P0, URZ, PT ;  /* 0x00000000003f782f */ /* 0x000fe40003800000 */
[----:B------:R-:W-:Y:S01]  /*03c0*/  LEA.HI R3, R3, R4, RZ, 0x7 ;  /* 0x0000000403037211 */ /* 0x000fe200078f38ff */
[----:B------:R-:W-:Y:S01]  /*03d0*/  ULDC UR5, c[0x0][0x154] ;  /* 0x0000550000057ab9 */ /* 0x000fe20000000800 */
[----:B------:R-:W-:Y:S01]  /*03e0*/  SHF.R.S32.HI R7, RZ, 0x1f, R2 ;  /* 0x0000001fff077819 */ /* 0x000fe20000011402 */
[----:B------:R-:W0:Y:S01]  /*03f0*/  S2UR UR10, SR_CTAID.Y ;  /* 0x00000000000a79c3 */ /* 0x000e220000002600 */
[----:B------:R-:W-:Y:S01]  /*0400*/  LOP3.LUT R3, R3, 0xffffff80, RZ, 0xc0, !PT ;  /* 0xffffff8003037812 */ /* 0x000fe200078ec0ff */
[----:B------:R-:W-:Y:S01]  /*0410*/  ULDC UR8, c[0x0][0x144] ;  /* 0x0000510000087ab9 */ /* 0x000fe20000000800 */
[----:B------:R-:W-:Y:S01]  /*0420*/  LEA.HI R7, R7, R2, RZ, 0x2 ;  /* 0x0000000207077211 */ /* 0x000fe200078f10ff */
[----:B------:R-:W-:Y:S01]  /*0430*/  NOP ;  /* 0x0000000000007918 */ /* 0x000fe20000000000 */
[----:B------:R-:W-:Y:S01]  /*0440*/  NOP ;  /* 0x0000000000007918 */ /* 0x000fe20000000000 */
[----:B------:R-:W-:Y:S01]  /*0450*/  IMAD.IADD R3, R4, 0x1, -R3 ;  /* 0x0000000104037824 */ /* 0x000fe200078e0a03 */
[----:B------:R-:W-:Y:S01]  /*0460*/  LOP3.LUT R7, R7, 0x3ffffffc, RZ, 0xc0, !PT ;  /* 0x3ffffffc07077812 */ /* 0x000fe200078ec0ff */
[----:B------:R-:W-:Y:S01]  /*0470*/  ULDC UR11, c[0x0][0x148] ;  /* 0x00005200000b7ab9 */ /* 0x000fe20000000800 */
[----:B------:R-:W-:-:S02]  /*0480*/  IMAD.MOV.U32 R17, RZ, RZ, 0x1 ;  /* 0x00000001ff117424 */ /* 0x000fc400078e00ff */
[----:B------:R-:W-:Y:S01]  /*0490*/  SHF.R.S32.HI R4, RZ, 0x1f, R3 ;  /* 0x0000001fff047819 */ /* 0x000fe20000011403 */
[----:B------:R-:W-:-:S03]  /*04a0*/  IMAD.IADD R2, R2, 0x1, -R7 ;  /* 0x0000000102027824 */ /* 0x000fc600078e0a07 */
[----:B------:R-:W-:Y:S02]  /*04b0*/  LEA.HI R4, R4, R3, RZ, 0x3 ;  /* 0x0000000304047211 */ /* 0x000fe400078f18ff */
[----:B-----5:R-:W-:Y:S02]  /*04c0*/  I2FP.F32.U32 R5, UR13 ;  /* 0x0000000d00057c45 */ /* 0x020fe40008201000 */
[--C-:B------:R-:W-:Y:S02]  /*04d0*/  SHF.R.S32.HI R0, RZ, 0x3, R4.reuse ;  /* 0x00000003ff007819 */ /* 0x100fe40000011404 */
[----:B-1----:R-:W-:Y:S01]  /*04e0*/  ISETP.NE.OR P0, PT, R6, RZ, !P0 ;  /* 0x000000ff0600720c */ /* 0x002fe20004705670 */
[----:B------:R-:W-:Y:S01]  /*04f0*/  FMUL R8, R5, UR4 ;  /* 0x0000000405087c20 */ /* 0x000fe20008400000 */
[----:B------:R-:W-:-:S04]  /*0500*/  SHF.R.S32.HI R5, RZ, 0x1f, R4 ;  /* 0x0000001fff057819 */ /* 0x000fc80000011404 */
[----:B------:R-:W-:Y:S01]  /*0510*/  LEA.HI R5, R5, R0, RZ, 0x2 ;  /* 0x0000000005057211 */ /* 0x000fe200078f10ff */
[----:B------:R-:W1:Y:S03]  /*0520*/  F2I.U32.TRUNC.NTZ R8, R8 ;  /* 0x0000000800087305 */ /* 0x000e66000020f000 */
[----:B------:R-:W-:-:S03]  /*0530*/  LOP3.LUT R5, R5, 0xfffffffc, RZ, 0xc0, !PT ;  /* 0xfffffffc05057812 */ /* 0x000fc600078ec0ff */
[----:B------:R-:W-:Y:S01]  /*0540*/  VOTEU.ALL UP0, P0 ;  /* 0x00000000003f7886 */ /* 0x000fe20000000000 */
[----:B------:R-:W-:Y:S01]  /*0550*/  VOTEU.ALL UP1, P0 ;  /* 0x00000000003f7886 */ /* 0x000fe20000020000 */
[----:B------:R-:W-:Y:S01]  /*0560*/  IMAD.IADD R5, R0, 0x1, -R5 ;  /* 0x0000000100057824 */ /* 0x000fe200078e0a05 */
[----:B0-----:R-:W-:Y:S02]  /*0570*/  I2FP.F32.U32 R0, UR10 ;  /* 0x0000000a00007c45 */ /* 0x001fe40008201000 */
[----:B------:R-:W0:Y:S01]  /*0580*/  @!UP0 S2UR UR7, SR_CgaCtaId ;  /* 0x00000000000789c3 */ /* 0x000e220000008800 */
[----:B------:R-:W-:Y:S01]  /*0590*/  IMAD R2, R2, 0x4, R5 ;  /* 0x0000000402027824 */ /* 0x000fe200078e0205 */
[----:B------:R-:W-:Y:S01]  /*05a0*/  @!UP0 UMOV UR6, 0x400 ;  /* 0x0000040000068882 */ /* 0x000fe20000000000 */
[----:B------:R-:W-:Y:S01]  /*05b0*/  FMUL R4, R0, UR5 ;  /* 0x0000000500047c20 */ /* 0x000fe20008400000 */
[----:B-1----:R-:W-:Y:S02]  /*05c0*/  R2UR UR4, R8 ;  /* 0x00000000080472ca */ /* 0x002fe400000e0000 */
[----:B------:R-:W-:-:S03]  /*05d0*/  LEA.HI R0, R2, R2, RZ, 0x1 ;  /* 0x0000000202007211 */ /* 0x000fc600078f08ff */
[----:B------:R-:W1:Y:S01]  /*05e0*/  F2I.U32.TRUNC.NTZ R4, R4 ;  /* 0x0000000400047305 */ /* 0x000e62000020f000 */
[----:B------:R-:W-:-:S05]  /*05f0*/  LOP3.LUT R5, R0, 0xfffffffe, RZ, 0xc0, !PT ;  /* 0xfffffffe00057812 */ /* 0x000fca00078ec0ff */
[----:B------:R-:W-:Y:S02]  /*0600*/  IMAD.IADD R5, R2, 0x1, -R5 ;  /* 0x0000000102057824 */ /* 0x000fe400078e0a05 */
[----:B------:R-:W-:-:S04]  /*0610*/  UIADD3 UR4, -UR4, URZ, URZ ;  /* 0x0000003f04047290 */ /* 0x000fc8000fffe13f */
[----:B------:R-:W-:Y:S01]  /*0620*/  UIMAD UR8, UR8, UR4, UR13 ;  /* 0x00000004080872a4 */ /* 0x000fe2000f8e020d */
[----:B-1----:R-:W-:Y:S02]  /*0630*/  R2UR UR12, R4 ;  /* 0x00000000040c72ca */ /* 0x002fe400000e0000 */
[----:B------:R-:W-:Y:S01]  /*0640*/  UMOV UR4, 0x20 ;  /* 0x0000002000047882 */ /* 0x000fe20000000000 */
[----:B------:R-:W1:Y:S02]  /*0650*/  LDC R4, c[0x0][0x140] ;  /* 0x00005000ff047b82 */ /* 0x000e640000000800 */
[----:B------:R-:W-:Y:S01]  /*0660*/  ISETP.NE.AND P3, PT, R5, UR8, PT ;  /* 0x0000000805007c0c */ /* 0x000fe2000bf65270 */
[----:B------:R-:W-:-:S04]  /*0670*/  @!UP0 UIADD3 UR4, -UR4, 0x100000, URZ ;  /* 0x0010000004048890 */ /* 0x000fc8000fffe13f */
[----:B------:R-:W-:Y:S02]  /*0680*/  @!UP0 USHF.L.U32 UR5, UR4, 0xb, URZ ;  /* 0x0000000b04058899 */ /* 0x000fe4000800063f */
[----:B------:R-:W-:Y:S01]  /*0690*/  @!UP0 USHF.L.U32 UR4, UR4, 0x1, URZ ;  /* 0x0000000104048899 */ /* 0x000fe2000800063f */
[C---:B------:R-:W-:Y:S01]  /*06a0*/  IMAD.SHL.U32 R5, R2.reuse, 0x4, RZ ;  /* 0x0000000402057824 */ /* 0x040fe200078e00ff */
[----:B0-----:R-:W-:Y:S01]  /*06b0*/  @!UP0 ULEA UR6, UR7, UR6, 0x18 ;  /* 0x0000000607068291 */ /* 0x001fe2000f8ec03f */
[----:B------:R-:W-:Y:S01]  /*06c0*/  VOTEU.ALL UP0, P0 ;  /* 0x00000000003f7886 */ /* 0x000fe20000000000 */
[----:B------:R-:W-:Y:S02]  /*06d0*/  LOP3.LUT P0, RZ, R3, 0x7, RZ, 0xc0, !PT ;  /* 0x0000000703ff7812 */ /* 0x000fe4000780c0ff */
[----:B------:R-:W-:Y:S01]  /*06e0*/  LOP3.LUT R154, R2, 0xc, R5, 0x78, !PT ;  /* 0x0000000c029a7812 */ /* 0x000fe200078e7805 */
[----:B------:R-:W-:-:S03]  /*06f0*/  UIADD3 UR12, -UR12, URZ, URZ ;  /* 0x0000003f0c0c7290 */ /* 0x000fc6000fffe13f */
[C---:B------:R-:W-:Y:S02]  /*0700*/  ISETP.LT.U32.AND P0, PT, R154.reuse, 0x2, !P0 ;  /* 0x000000029a00780c */ /* 0x040fe40004701070 */
[----:B------:R-:W-:Y:S01]  /*0710*/  @P3 LEA.HI R0, R154, R154, RZ, 0x1 ;  /* 0x0000009a9a003211 */ /* 0x000fe200078f08ff */
[----:B------:R-:W0:Y:S02]  /*0720*/  FENCE.VIEW.ASYNC.S ;  /* 0x00000000000073c6 */ /* 0x000e240000000000 */
[----:B0-----:R-:W0:Y:S01]  /*0730*/  @!UP0 SYNCS.EXCH.64 URZ, [UR6+0x30], UR4 ;  /* 0x00003004063f85b2 */ /* 0x001e220008000100 */
[----:B------:R-:W-:Y:S02]  /*0740*/  @P3 SHF.R.S32.HI R0, RZ, 0x1, R0 ;  /* 0x00000001ff003819 */ /* 0x000fe40000011400 */
[----:B-1----:R-:W-:Y:S01]  /*0750*/  ISETP.EQ.U32.AND P2, PT, R4, 0x1, PT ;  /* 0x000000010400780c */ /* 0x002fe20003f42070 */
[----:B------:R1:W0:Y:S01]  /*0760*/  @!UP1 SYNCS.EXCH.64 URZ, [UR6+0x38], UR4 ;  /* 0x00003804063f95b2 */ /* 0x0002220008000100 */
[----:B------:R-:W-:Y:S01]  /*0770*/  NOP ;  /* 0x0000000000007918 */ /* 0x000fe20000000000 */
[----:B-1----:R-:W-:-:S06]  /*0780*/  UIMAD UR4, UR11, UR12, UR10 ;  /* 0x0000000c0b0472a4 */ /* 0x002fcc000f8e020a */
[----:B------:R-:W-:Y:S02]  /*0790*/  @P3 ISETP.NE.AND P4, PT, R0, UR4, PT ;  /* 0x0000000400003c0c */ /* 0x000fe4000bf85270 */
[----:B------:R-:W-:Y:S02]  /*07a0*/  SEL R0, RZ, 0x1, !P0 ;  /* 0x00000001ff007807 */ /* 0x000fe40004000000 */
[----:B------:R-:W-:-:S04]  /*07b0*/  @P3 SEL R17, RZ, 0x1, P4 ;  /* 0x00000001ff113807 */ /* 0x000fc80002000000 */
[----:B------:R-:W-:Y:S01]  /*07c0*/  LOP3.LUT R17, R17, R0, RZ, 0xc0, !PT ;  /* 0x0000000011117212 */ /* 0x000fe200078ec0ff */
[----:B------:R-:W-:Y:S06]  /*07d0*/  @!P2 BRA `(.L_x_3) ;  /* 0x000000000008a947 */ /* 0x000fec0003800000 */
[----:B0-234-:R-:W-:Y:S01]  /*07e0*/  UCGABAR_ARV ;  /* 0x00000000000079c7 */ /* 0x01dfe20008000000 */
[----:B------:R-:W-:Y:S05]  /*07f0*/  BRA `(.L_x_4) ;  /* 0x0000000000047947 */ /* 0x000fea0003800000 */
.L_x_3:
[----:B0-234-:R-:W-:Y:S01]  /*0800*/  NOP ;  /* 0x0000000000007918 */ /* 0x01dfe20000000000 */
.L_x_4:
[----:B------:R-:W-:Y:S01]  /*0810*/  ULDC UR4, c[0x0][0x65c] ;  /* 0x0001970000047ab9 */ /* 0x000fe20000000800 */
[----:B------:R-:W-:Y:S01]  /*0820*/  UMOV UR5, URZ ;  /* 0x0000003f00057c82 */ /* 0x000fe20008000000 */
[----:B------:R-:W-:-:S03]  /*0830*/  UISETP.NE.AND UP0, UPT, UR4, 0x1, UPT ;  /* 0x000000010400788c */ /* 0x000fc6000bf05270 */
[----:B------:R-:W-:Y:S01]  /*0840*/  UMOV UR4, UR13 ;  /* 0x0000000d00047c82 */ /* 0x000fe20008000000 */
[----:B------:R-:W-:Y:S02]  /*0850*/  UP2UR UR41, UPR, URZ, 0x1 ;  /* 0x000000013f297883 */ /* 0x000fe40008000000 */
[----:B------:R-:W-:Y:S02]  /*0860*/  PLOP3.LUT P0, PT, PT, PT, UP0, 0x80, 0x0 ;  /* 0x000000000000781c */ /* 0x000fe40003f0f008 */
[----:B------:R-:W-:Y:S02]  /*0870*/  PLOP3.LUT P3, PT, PT, PT, UP0, 0x80, 0x0 ;  /* 0x000000000000781c */ /* 0x000fe40003f6f008 */
[----:B------:R-:W-:Y:S01]  /*0880*/  PLOP3.LUT P5, PT, PT, PT, UP0, 0x80, 0x0 ;  /* 0x000000000000781c */ /* 0x000fe20003faf008 */
[----:B------:R-:W-:Y:S01]  /*0890*/  @UP0 ULDC UR14, c[0x0][0x10] ;  /* 0x00000400000e0ab9 */ /* 0x000fe20000000800 */
[----:B------:R-:W-:Y:S01]  /*08a0*/  @UP0 UMOV UR6, UR10 ;  /* 0x0000000a00060c82 */ /* 0x000fe20008000000 */
[----:B------:R-:W-:Y:S01]  /*08b0*/  @UP0 UMOV UR7, URZ ;  /* 0x0000003f00070c82 */ /* 0x000fe20008000000 */
[----:B------:R-:W-:Y:S01]  /*08c0*/  PLOP3.LUT P4, PT, PT, PT, UP0, 0x80, 0x0 ;  /* 0x000000000000781c */ /* 0x000fe20003f8f008 */
[----:B------:R-:W-:-:S03]  /*08d0*/  @UP0 UIMAD.WIDE.U32 UR14, UR13, UR14, UR6 ;  /* 0x0000000e0d0e02a5 */ /* 0x000fc6000f8e0006 */
[----:B------:R-:W-:Y:S01]  /*08e0*/  @!UP0 ULDC UR7, c[0x0][0xc] ;  /* 0x0000030000078ab9 */ /* 0x000fe20000000800 */
[----:B------:R-:W-:Y:S01]  /*08f0*/  @UP0 UMOV UR6, URZ ;  /* 0x0000003f00060c82 */ /* 0x000fe20008000000 */
[----:B------:R-:W-:Y:S01]  /*0900*/  @!UP0 UIMAD.WIDE.U32 UR4, UR10, UR7, UR4 ;  /* 0x000000070a0482a5 */ /* 0x000fe2000f8e0004 */
[----:B------:R-:W-:Y:S01]  /*0910*/  IMAD.U32 R2, RZ, RZ, UR14 ;  /* 0x0000000eff027e24 */ /* 0x000fe2000f8e00ff */
[----:B------:R-:W-:Y:S02]  /*0920*/  @UP0 UIADD3 UR6, UR15, UR6, URZ ;  /* 0x000000060f060290 */ /* 0x000fe4000fffe03f */
[----:B------:R-:W-:Y:S02]  /*0930*/  IMAD.U32 R3, RZ, RZ, UR15 ;  /* 0x0000000fff037e24 */ /* 0x000fe4000f8e00ff */
[----:B------:R-:W-:Y:S02]  /*0940*/  @P0 IMAD.MOV.U32 R7, RZ, RZ, R2 ;  /* 0x000000ffff070224 */ /* 0x000fe400078e0002 */
[----:B------:R-:W-:-:S02]  /*0950*/  IMAD.U32 R5, RZ, RZ, UR5 ;  /* 0x00000005ff057e24 */ /* 0x000fc4000f8e00ff */
[----:B------:R-:W-:Y:S02]  /*0960*/  IMAD.U32 R2, RZ, RZ, UR4 ;  /* 0x00000004ff027e24 */ /* 0x000fe4000f8e00ff */
[----:B------:R-:W-:Y:S02]  /*0970*/  @P3 IMAD.U32 R6, RZ, RZ, UR6 ;  /* 0x00000006ff063e24 */ /* 0x000fe4000f8e00ff */
[----:B------:R-:W-:Y:S02]  /*0980*/  @!P5 IMAD.MOV.U32 R6, RZ, RZ, R5 ;  /* 0x000000ffff06d224 */ /* 0x000fe400078e0005 */
[----:B------:R-:W-:Y:S02]  /*0990*/  @!P4 IMAD.MOV.U32 R7, RZ, RZ, R2 ;  /* 0x000000ffff07c224 */ /* 0x000fe400078e0002 */
[----:B------:R-:W-:Y:S01]  /*09a0*/  IMAD.U32 R3, RZ, RZ, UR5 ;  /* 0x00000005ff037e24 */ /* 0x000fe2000f8e00ff */
[----:B------:R0:W-:Y:S01]  /*09b0*/  STL [R1+0x400], R6 ;  /* 0x0004000601007387 */ /* 0x0001e20000100800 */
[----:B------:R-:W-:-:S03]  /*09c0*/  IMAD.U32 R4, RZ, RZ, UR4 ;  /* 0x00000004ff047e24 */ /* 0x000fc6000f8e00ff */
[----:B------:R0:W-:Y:S01]  /*09d0*/  STL [R1+0x404], R7 ;  /* 0x0004040701007387 */ /* 0x0001e20000100800 */
[----:B------:R-:W-:Y:S05]  /*09e0*/  @!P2 BRA `(.L_x_5) ;  /* 0x00000000000ca947 */ /* 0x000fea0003800000 */
[----:B------:R-:W-:Y:S01]  /*09f0*/  UCGABAR_WAIT ;  /* 0x0000000000007dc7 */ /* 0x000fe20008000000 */
[----:B------:R-:W-:Y:S01]  /*0a00*/  CCTL.IVALL ;  /* 0x00000000ff00798f */ /* 0x000fe20002000000 */
[----:B------:R-:W-:Y:S05]  /*0a10*/  BRA `(.L_x_6) ;  /* 0x0000000000047947 */ /* 0x000fea0003800000 */
.L_x_5:
[----:B------:R-:W-:Y:S06]  /*0a20*/  BAR.SYNC.DEFER_BLOCKING 0x0 ;  /* 0x0000000000007b1d */ /* 0x000fec0000010000 */
.L_x_6:
[----:B------:R-:W-:Y:S05]  /*0a30*/  @!P1 BRA `(.L_x_7) ;  /* 0x0000029c00c89947 */ /* 0x000fea0003800000 */
[----:B------:R-:W-:-:S06]  /*0a40*/  UISETP.GT.U32.AND UP0, UPT, UR16, 0x1, UPT ;  /* 0x000000011000788c */ /* 0x000fcc000bf04070 */
[----:B------:R-:W-:-:S13]  /*0a50*/  PLOP3.LUT P0, PT, PT, PT, UP0, 0x80, 0x0 ;  /* 0x000000000000781c */ /* 0x000fda0003f0f008 */
[----:B------:R-:W-:Y:S05]  /*0a60*/  @P0 EXIT ;  /* 0x000000000000094d */ /* 0x000fea0003800000 */
[----:B------:R-:W-:Y:S01]  /*0a70*/  ULDC.64 UR4, c[0x0][0x650] ;  /* 0x0001940000047ab9 */ /* 0x000fe20000000a00 */
[----:B------:R-:W-:Y:S01]  /*0a80*/  UMOV UR42, 0xffffffff ;  /* 0xffffffff002a7882 */ /* 0x000fe20000000000 */
[----:B------:R-:W-:Y:S01]  /*0a90*/  ISETP.GE.U32.AND P0, PT, R7, UR4, PT ;  /* 0x0000000407007c0c */ /* 0x000fe2000bf06070 */
[----:B------:R-:W-:Y:S01]  /*0aa0*/  UMOV UR43, 0xffffffff ;  /* 0xffffffff002b7882 */ /* 0x000fe20000000000 */
[----:B------:R-:W-:Y:S01]  /*0ab0*/  UMOV UR44, 0xffffffff ;  /* 0xffffffff002c7882 */ /* 0x000fe20000000000 */
[----:B------:R-:W-:Y:S02]  /*0ac0*/  PRMT R0, RZ, 0x7610, R0 ;  /* 0x00007610ff007816 */ /* 0x000fe40000000000 */
[----:B------:R-:W-:-:S13]  /*0ad0*/  ISETP.GE.U32.AND.EX P0, PT, R6, UR5, PT, P0 ;  /* 0x0000000506007c0c */ /* 0x000fda000bf06100 */
[----:B------:R-:W-:Y:S05]  /*0ae0*/  @P0 BRA `(.L_x_8) ;  /* 0x0000000400480947 */ /* 0x000fea0003800000 */
[----:B------:R-:W-:Y:S01]  /*0af0*/  ULDC.64 UR16, c[0x0][0x628] ;  /* 0x00018a0000107ab9 */ /* 0x000fe20000000a00 */
[C---:B------:R-:W-:Y:S01]  /*0b00*/  R2UR UR19, R7.reuse ;  /* 0x00000000071372ca */ /* 0x040fe200000e0000 */
[----:B------:R-:W-:Y:S01]  /*0b10*/  ULDC UR18, c[0x0][0x630] ;  /* 0x00018c0000127ab9 */ /* 0x000fe20000000800 */
[----:B------:R-:W-:Y:S02]  /*0b20*/  ISETP.NE.U32.AND P0, PT, RZ, UR16, PT ;  /* 0x00000010ff007c0c */ /* 0x000fe4000bf05070 */
[----:B------:R-:W-:Y:S02]  /*0b30*/  R2UR UR4, R7 ;  /* 0x00000000070472ca */ /* 0x000fe400000e0000 */
[----:B------:R-:W-:Y:S02]  /*0b40*/  ISETP.NE.AND.EX P0, PT, RZ, UR17, PT, P0 ;  /* 0x00000011ff007c0c */ /* 0x000fe4000bf05300 */
[----:B------:R-:W-:-:S11]  /*0b50*/  R2UR UR5, R6 ;  /* 0x00000000060572ca */ /* 0x000fd600000e0000 */
[----:B------:R-:W-:Y:S05]  /*0b60*/  @!P0 BRA `(.L_x_9) ;  /* 0x0000000000308947 */ /* 0x000fea0003800000 */
[----:B------:R-:W-:Y:S01]  /*0b70*/  R2UR UR4, R7 ;  /* 0x00000000070472ca */ /* 0x000fe200000e0000 */
[----:B------:R-:W-:Y:S01]  /*0b80*/  ULDC UR9, c[0x0][0x634] ;  /* 0x00018d0000097ab9 */ /* 0x000fe20000000800 */
[----:B------:R-:W-:-:S11]  /*0b90*/  R2UR UR13, R6 ;  /* 0x00000000060d72ca */ /* 0x000fd600000e0000 */
[----:B------:R-:W-:-:S04]  /*0ba0*/  UIADD3 UR9, UP0, UR4, UR9, URZ ;  /* 0x0000000904097290 */ /* 0x000fc8000ff1e03f */
[----:B------:R-:W-:-:S04]  /*0bb0*/  UIADD3.X UR13, URZ, UR13, URZ, UP0, !UPT ;  /* 0x0000000d3f0d7290 */ /* 0x000fc800087fe43f */
[----:B------:R-:W-:-:S04]  /*0bc0*/  UIMAD.WIDE.U32 UR4, UR13, UR16, URZ ;  /* 0x000000100d0472a5 */ /* 0x000fc8000f8e003f */
[----:B------:R-:W-:Y:S02]  /*0bd0*/  UIMAD.WIDE.U32 UR6, UP0, UR9, UR17, UR4 ;  /* 0x00000011090672a5 */ /* 0x000fe4000f800004 */
[----:B------:R-:W-:Y:S02]  /*0be0*/  UIMAD.WIDE.U32 UR4, UR9, UR16, URZ ;  /* 0x00000010090472a5 */ /* 0x000fe4000f8e003f */
[----:B------:R-:W-:Y:S02]  /*0bf0*/  UIADD3.X UR15, URZ, URZ, URZ, UP0, !UPT ;  /* 0x0000003f3f0f7290 */ /* 0x000fe400087fe43f */
[----:B------:R-:W-:Y:S01]  /*0c00*/  UIADD3 URZ, UP0, UR5, UR6, URZ ;  /* 0x00000006053f7290 */ /* 0x000fe2000ff1e03f */
[----:B------:R-:W-:-:S03]  /*0c10*/  UMOV UR14, UR7 ;  /* 0x00000007000e7c82 */ /* 0x000fc60008000000 */
[----:B------:R-:W-:-:S12]  /*0c20*/  UIMAD.WIDE.U32.X UR4, UR13, UR17, UR14, UP0 ;  /* 0x000000110d0472a5 */ /* 0x000fd800080e040e */
.L_x_9:
[----:B------:R-:W-:Y:S01]  /*0c30*/  USHF.R.U64 UR44, UR4, UR18, UR5 ;  /* 0x00000012042c7299 */ /* 0x000fe20008001205 */
[----:B------:R-:W-:Y:S01]  /*0c40*/  R2UR UR7, R6 ;  /* 0x00000000060772ca */ /* 0x000fe200000e0000 */
[----:B------:R-:W-:Y:S02]  /*0c50*/  USHF.R.U32.HI UR4, URZ, UR18, UR5 ;  /* 0x000000123f047299 */ /* 0x000fe40008011605 */
[----:B------:R-:W-:Y:S01]  /*0c60*/  UIADD3 UR5, UP0, URZ, -UR44, URZ ;  /* 0x8000002c3f057290 */ /* 0x000fe2000ff1e03f */
[----:B------:R-:W-:Y:S01]  /*0c70*/  ULDC.64 UR14, c[0x0][0x620] ;  /* 0x00018800000e7ab9 */ /* 0x000fe20000000a00 */
[----:B------:R-:W-:Y:S02]  /*0c80*/  UMOV UR6, UR19 ;  /* 0x0000001300067c82 */ /* 0x000fe40008000000 */
[----:B------:R-:W-:Y:S01]  /*0c90*/  UIADD3.X UR4, URZ, ~UR4, URZ, UP0, !UPT ;  /* 0x800000043f047290 */ /* 0x000fe200087fe43f */
[----:B------:R-:W-:Y:S01]  /*0ca0*/  ULDC UR9, c[0x0][0x618] ;  /* 0x0001860000097ab9 */ /* 0x000fe20000000800 */
[----:B------:R-:W-:-:S02]  /*0cb0*/  UIMAD UR12, UR11, UR12, UR10 ;  /* 0x0000000c0b0c72a4 */ /* 0x000fc4000f8e020a */
[----:B------:R-:W-:Y:S02]  /*0cc0*/  UIMAD UR4, UR4, UR14, URZ ;  /* 0x0000000e040472a4 */ /* 0x000fe4000f8e023f */
[----:B------:R-:W-:Y:S02]  /*0cd0*/  UIMAD.WIDE.U32 UR6, UR5, UR14, UR6 ;  /* 0x0000000e050672a5 */ /* 0x000fe4000f8e0006 */
[----:B------:R-:W-:Y:S01]  /*0ce0*/  UIMAD UR4, UR5, UR15, UR4 ;  /* 0x0000000f050472a4 */ /* 0x000fe2000f8e0204 */
[----:B------:R-:W-:Y:S01]  /*0cf0*/  ULDC UR10, c[0x0][0x608] ;  /* 0x00018200000a7ab9 */ /* 0x000fe20000000800 */
[----:B------:R-:W-:Y:S02]  /*0d00*/  ULDC UR18, c[0x0][0x658] ;  /* 0x0001960000127ab9 */ /* 0x000fe40000000800 */
[----:B------:R-:W-:Y:S01]  /*0d10*/  UIADD3 UR7, UR7, UR4, URZ ;  /* 0x0000000407077290 */ /* 0x000fe2000fffe03f */
[----:B------:R-:W-:Y:S02]  /*0d20*/  UMOV UR11, 0xffffffff ;  /* 0xffffffff000b7882 */ /* 0x000fe40000000000 */
[----:B------:R-:W-:Y:S01]  /*0d30*/  ULDC.64 UR4, c[0x0][0x640] ;  /* 0x0001900000047ab9 */ /* 0x000fe20000000a00 */
[----:B------:R-:W-:Y:S01]  /*0d40*/  USHF.R.U64 UR16, UR6, UR9, UR7 ;  /* 0x0000000906107299 */ /* 0x000fe20008001207 */
[----:B------:R-:W-:Y:S01]  /*0d50*/  ISETP.NE.U32.AND P0, PT, RZ, UR4, PT ;  /* 0x00000004ff007c0c */ /* 0x000fe2000bf05070 */
[----:B------:R-:W-:-:S02]  /*0d60*/  USHF.R.U32.HI UR7, URZ, UR9, UR7 ;  /* 0x000000093f077299 */ /* 0x000fc40008011607 */
[----:B------:R-:W-:Y:S01]  /*0d70*/  USHF.L.U32 UR6, UR11, UR18, URZ ;  /* 0x000000120b067299 */ /* 0x000fe2000800063f */
[----:B------:R-:W-:Y:S01]  /*0d80*/  ISETP.NE.AND.EX P0, PT, RZ, UR5, PT, P0 ;  /* 0x00000005ff007c0c */ /* 0x000fe2000bf05300 */
[----:B------:R-:W-:Y:S02]  /*0d90*/  USHF.R.U64 UR22, UR16, UR10, UR7 ;  /* 0x0000000a10167299 */ /* 0x000fe40008001207 */
[----:B------:R-:W-:Y:S02]  /*0da0*/  USHF.R.U32.HI UR7, URZ, UR10, UR7 ;  /* 0x0000000a3f077299 */ /* 0x000fe40008011607 */
[----:B------:R-:W-:Y:S02]  /*0db0*/  UISETP.NE.AND UP1, UPT, UR41, URZ, UPT ;  /* 0x0000003f2900728c */ /* 0x000fe4000bf25270 */
[----:B------:R-:W-:Y:S01]  /*0dc0*/  USHF.R.U64 UR23, UR22, UR18, UR7 ;  /* 0x0000001216177299 */ /* 0x000fe20008001207 */
[----:B------:R-:W-:Y:S01]  /*0dd0*/  ULDC UR17, c[0x0][0x600] ;  /* 0x0001800000117ab9 */ /* 0x000fe20000000800 */
[----:B------:R-:W-:-:S02]  /*0de0*/  ULOP3.LUT UR13, URZ, UR6, URZ, 0x33, !UPT ;  /* 0x000000063f0d7292 */ /* 0x000fc4000f8e333f */
[----:B------:R-:W-:Y:S02]  /*0df0*/  UIADD3 UR15, UR17, -0x1, URZ ;  /* 0xffffffff110f7890 */ /* 0x000fe4000fffe03f */
[----:B------:R-:W-:Y:S02]  /*0e00*/  USEL UR12, UR8, UR12, !UP1 ;  /* 0x0000000c080c7287 */ /* 0x000fe4000c800000 */
[----:B------:R-:W-:Y:S01]  /*0e10*/  USHF.R.U32.HI UR7, URZ, UR18, UR7 ;  /* 0x000000123f077299 */ /* 0x000fe20008011607 */
[----:B------:R-:W-:Y:S01]  /*0e20*/  ULDC UR19, c[0x0][0x648] ;  /* 0x0001920000137ab9 */ /* 0x000fe20000000800 */
[----:B------:R-:W-:Y:S01]  /*0e30*/  ULDC UR20, c[0x0][0x638] ;  /* 0x00018e0000147ab9 */ /* 0x000fe20000000800 */
[----:B------:R-:W-:Y:S01]  /*0e40*/  UMOV UR21, 0x1 ;  /* 0x0000000100157882 */ /* 0x000fe20000000000 */
[----:B------:R-:W-:Y:S01]  /*0e50*/  UMOV UR6, UR23 ;  /* 0x0000001700067c82 */ /* 0x000fe20008000000 */
[----:B------:R-:W-:Y:S07]  /*0e60*/  @!P0 BRA `(.L_x_10) ;  /* 0x0000000000308947 */ /* 0x000fee0003800000 */
[----:B------:R-:W-:Y:S02]  /*0e70*/  ULDC UR10, c[0x0][0x64c] ;  /* 0x00019300000a7ab9 */ /* 0x000fe40000000800 */
        /* <DEDUP_REMOVED lines=8> */
[----:B------:R-:W-:-:S07]  /*0f00*/  UIMAD.WIDE.U32.X UR4, UR14, UR5, UR10, UP0 ;  /* 0x000000050e0472a5 */ /* 0x000fce00080e040a */
[----:B------:R-:W-:Y:S01]  /*0f10*/  UMOV UR6, UR4 ;  /* 0x0000000400067c82 */ /* 0x000fe20008000000 */
[----:B------:R-:W-:-:S05]  /*0f20*/  UMOV UR7, UR5 ;  /* 0x0000000500077c82 */ /* 0x000fca0008000000 */
.L_x_10:
[----:B------:R-:W-:Y:S01]  /*0f30*/  USHF.R.U64 UR5, UR6, UR19, UR7 ;  /* 0x0000001306057299 */ /* 0x000fe20008001207 */
[----:B------:R-:W-:Y:S01]  /*0f40*/  IMAD.MOV.U32 R0, RZ, RZ, 0x1 ;  /* 0x00000001ff007424 */ /* 0x000fe200078e00ff */
[----:B------:R-:W-:Y:S02]  /*0f50*/  USHF.L.U32 UR4, UR21, UR18, URZ ;  /* 0x0000001215047299 */ /* 0x000fe4000800063f */
[----:B------:R-:W-:Y:S02]  /*0f60*/  ULOP3.LUT UR13, UR22, UR13, URZ, 0xc0, !UPT ;  /* 0x0000000d160d7292 */ /* 0x000fe4000f8ec03f */
[----:B------:R-:W-:Y:S02]  /*0f70*/  UIADD3 UR6, -UR5, URZ, URZ ;  /* 0x0000003f05067290 */ /* 0x000fe4000fffe13f */
[----:B------:R-:W-:Y:S02]  /*0f80*/  UIMAD UR13, UR4, UR5, UR13 ;  /* 0x00000005040d72a4 */ /* 0x000fe4000f8e020d */
[----:B------:R-:W-:-:S02]  /*0f90*/  ULOP3.LUT UR15, UR16, UR15, URZ, 0xc0, !UPT ;  /* 0x0000000f100f7292 */ /* 0x000fc4000f8ec03f */
[----:B------:R-:W-:Y:S01]  /*0fa0*/  UIMAD UR4, UR6, UR20, UR23 ;  /* 0x00000014060472a4 */ /* 0x000fe2000f8e0217 */
[----:B------:R-:W-:Y:S01]  /*0fb0*/  ULDC UR5, c[0x0][0x610] ;  /* 0x0001840000057ab9 */ /* 0x000fe20000000800 */
[----:B------:R-:W-:Y:S02]  /*0fc0*/  UISETP.NE.AND UP0, UPT, UR41, URZ, UPT ;  /* 0x0000003f2900728c */ /* 0x000fe4000bf05270 */
[----:B------:R-:W-:Y:S02]  /*0fd0*/  UIMAD UR12, UR13, UR5, UR12 ;  /* 0x000000050d0c72a4 */ /* 0x000fe4000f8e020c */
[----:B------:R-:W-:-:S04]  /*0fe0*/  UIMAD UR4, UR4, UR17, UR15 ;  /* 0x00000011040472a4 */ /* 0x000fc8000f8e020f */
[----:B------:R-:W-:Y:S02]  /*0ff0*/  USEL UR43, UR4, UR12, !UP0 ;  /* 0x0000000c042b7287 */ /* 0x000fe4000c000000 */
[----:B------:R-:W-:-:S12]  /*1000*/  USEL UR42, UR12, UR4, !UP0 ;  /* 0x000000040c2a7287 */ /* 0x000fd8000c000000 */
.L_x_8:
[----:B------:R-:W-:-:S08]  /*1010*/  NOP ;  /* 0x0000000000007918 */ /* 0x000fd00000000000 */
[----:B------:R-:W1:Y:S02]  /*1020*/  USETMAXREG.TRY_ALLOC.CTAPOOL UP0, 0xf0 ;  /* 0x000000f0000079c8 */ /* 0x000e640008000600 */
[----:B-1----:R-:W-:-:S13]  /*1030*/  PLOP3.LUT P0, PT, PT, PT, UP0, 0x80, 0x0 ;  /* 0x000000000000781c */ /* 0x002fda0003f0f008 */
[----:B------:R-:W-:Y:S05]  /*1040*/  @!P0 BRA `(.L_x_8) ;  /* 0xfffffffc00f08947 */ /* 0x000fea000383ffff */
[----:B------:R-:W-:Y:S01]  /*1050*/  ULDC.64 UR4, c[0x0][0x598] ;  /* 0x0001660000047ab9 */ /* 0x000fe20000000a00 */
[----:B------:R-:W-:Y:S01]  /*1060*/  ULDC.64 UR36, c[0x0][0x208] ;  /* 0x0000820000247ab9 */ /* 0x000fe20000000a00 */
[----:B------:R-:W-:-:S04]  /*1070*/  ISETP.NE.U32.AND P0, PT, RZ, UR4, PT ;  /* 0x00000004ff007c0c */ /* 0x000fc8000bf05070 */
[----:B------:R-:W-:-:S13]  /*1080*/  ISETP.NE.AND.EX P0, PT, RZ, UR5, PT, P0 ;  /* 0x00000005ff007c0c */ /* 0x000fda000bf05300 */
[----:B------:R-:W-:Y:S05]  /*1090*/  @!P0 BRA `(.L_x_11) ;  /* 0x00000000001c8947 */ /* 0x000fea0003800000 */
[----:B------:R-:W1:Y:S02]  /*10a0*/  LDC.64 R2, c[0x0][0x598] ;  /* 0x00016600ff027b82 */ /* 0x000e640000000a00 */
[----:B-1----:R-:W2:Y:S02]  /*10b0*/  LDG.E.64 R2, desc[UR36][R2.64] ;  /* 0x0000002402027981 */ /* 0x002ea4000c1e1b00 */
[----:B--2---:R-:W-:-:S04]  /*10c0*/  ISETP.NE.U32.AND P0, PT, R2, RZ, PT ;  /* 0x000000ff0200720c */ /* 0x004fc80003f05070 */
[----:B------:R-:W-:-:S13]  /*10d0*/  ISETP.NE.AND.EX P0, PT, R3, RZ, PT, P0 ;  /* 0x000000ff0300720c */ /* 0x000fda0003f05300 */
[----:B------:R-:W-:Y:S05]  /*10e0*/  @!P0 BRA `(.L_x_11) ;  /* 0x0000000000088947 */ /* 0x000fea0003800000 */
[----:B------:R1:W5:Y:S01]  /*10f0*/  LD.E R2, desc[UR36][R2.64] ;  /* 0x0000002402027980 */ /* 0x000362000c101900 */
[----:B------:R-:W-:Y:S05]  /*1100*/  BRA `(.L_x_12) ;  /* 0x0000000000247947 */ /* 0x000fea0003800000 */
.L_x_11:
[----:B------:R-:W-:Y:S02]  /*1110*/  ULDC.64 UR4, c[0x0][0x588] ;  /* 0x0001620000047ab9 */ /* 0x000fe40000000a00 */
[----:B------:R-:W-:-:S04]  /*1120*/  ISETP.NE.U32.AND P0, PT, RZ, UR4, PT ;  /* 0x00000004ff007c0c */ /* 0x000fc8000bf05070 */
[----:B------:R-:W-:-:S13]  /*1130*/  ISETP.NE.AND.EX P0, PT, RZ, UR5, PT, P0 ;  /* 0x00000005ff007c0c */ /* 0x000fda000bf05300 */
[----:B------:R-:W-:Y:S05]  /*1140*/  @!P0 BRA `(.L_x_13) ;  /* 0x00000000000c8947 */ /* 0x000fea0003800000 */
[----:B------:R-:W1:Y:S02]  /*1150*/  LDC.64 R2, c[0x0][0x588] ;  /* 0x00016200ff027b82 */ /* 0x000e640000000a00 */
[----:B-1----:R2:W5:Y:S01]  /*1160*/  LDG.E R2, desc[UR36][R2.64] ;  /* 0x0000002402027981 */ /* 0x002562000c1e1900 */
[----:B------:R-:W-:Y:S05]  /*1170*/  BRA `(.L_x_12) ;  /* 0x0000000000087947 */ /* 0x000fea0003800000 */
.L_x_13:
[----:B------:R-:W-:Y:S02]  /*1180*/  ULDC UR4, c[0x0][0x580] ;  /* 0x0001600000047ab9 */ /* 0x000fe40000000800 */
[----:B------:R-:W-:-:S07]  /*1190*/  IMAD.U32 R2, RZ, RZ, UR4 ;  /* 0x00000004ff027e24 */ /* 0x000fce000f8e00ff */
.L_x_12:
[----:B------:R-:W-:Y:S02]  /*11a0*/  ULDC.64 UR4, c[0x0][0x5a0] ;  /* 0x0001680000047ab9 */ /* 0x000fe40000000a00 */
[----:B------:R-:W-:-:S04]  /*11b0*/  ISETP.NE.U32.AND P0, PT, RZ, UR4, PT ;  /* 0x00000004ff007c0c */ /* 0x000fc8000bf05070 */
[----:B------:R-:W-:-:S13]  /*11c0*/  ISETP.NE.AND.EX P0, PT, RZ, UR5, PT, P0 ;  /* 0x00000005ff007c0c */ /* 0x000fda000bf05300 */
[----:B------:R-:W-:Y:S05]  /*11d0*/  @!P0 BRA `(.L_x_14) ;  /* 0x00000000001c8947 */ /* 0x000fea0003800000 */
[----:B------:R-:W3:Y:S02]  /*11e0*/  LDC.64 R4, c[0x0][0x5a0] ;  /* 0x00016800ff047b82 */ /* 0x000ee40000000a00 */
[----:B---3--:R-:W3:Y:S02]  /*11f0*/  LDG.E.64 R4, desc[UR36][R4.64] ;  /* 0x0000002404047981 */ /* 0x008ee4000c1e1b00 */
[----:B---3--:R-:W-:-:S04]  /*1200*/  ISETP.NE.U32.AND P0, PT, R4, RZ, PT ;  /* 0x000000ff0400720c */ /* 0x008fc80003f05070 */
[----:B------:R-:W-:-:S13]  /*1210*/  ISETP.NE.AND.EX P0, PT, R5, RZ, PT, P0 ;  /* 0x000000ff0500720c */ /* 0x000fda0003f05300 */
[----:B------:R-:W-:Y:S05]  /*1220*/  @!P0 BRA `(.L_x_14) ;  /* 0x0000000000088947 */ /* 0x000fea0003800000 */
[----:B------:R3:W5:Y:S01]  /*1230*/  LD.E R16, desc[UR36][R4.64] ;  /* 0x0000002404107980 */ /* 0x000762000c101900 */
[----:B------:R-:W-:Y:S05]  /*1240*/  BRA `(.L_x_15) ;  /* 0x0000000000247947 */ /* 0x000fea0003800000 */
.L_x_14:
[----:B------:R-:W-:Y:S02]  /*1250*/  ULDC.64 UR4, c[0x0][0x590] ;  /* 0x0001640000047ab9 */ /* 0x000fe40000000a00 */
[----:B------:R-:W-:-:S04]  /*1260*/  ISETP.NE.U32.AND P0, PT, RZ, UR4, PT ;  /* 0x00000004ff007c0c */ /* 0x000fc8000bf05070 */
[----:B------:R-:W-:-:S13]  /*1270*/  ISETP.NE.AND.EX P0, PT, RZ, UR5, PT, P0 ;  /* 0x00000005ff007c0c */ /* 0x000fda000bf05300 */
[----:B------:R-:W-:Y:S05]  /*1280*/  @!P0 BRA `(.L_x_16) ;  /* 0x00000000000c8947 */ /* 0x000fea0003800000 */
[----:B------:R-:W3:Y:S02]  /*1290*/  LDC.64 R4, c[0x0][0x590] ;  /* 0x00016400ff047b82 */ /* 0x000ee40000000a00 */
[----:B---3--:R4:W5:Y:S01]  /*12a0*/  LDG.E R16, desc[UR36][R4.64] ;  /* 0x0000002404107981 */ /* 0x008962000c1e1900 */
[----:B------:R-:W-:Y:S05]  /*12b0*/  BRA `(.L_x_15) ;  /* 0x0000000000087947 */ /* 0x000fea0003800000 */
.L_x_16:
[----:B------:R-:W-:Y:S02]  /*12c0*/  ULDC UR4, c[0x0][0x584] ;  /* 0x0001610000047ab9 */ /* 0x000fe40000000800 */
[----:B------:R-:W-:-:S07]  /*12d0*/  IMAD.U32 R16, RZ, RZ, UR4 ;  /* 0x00000004ff107e24 */ /* 0x000fce000f8e00ff */
.L_x_15:
[----:B------:R-:W-:-:S13]  /*12e0*/  LOP3.LUT P0, RZ, R0, 0xff, RZ, 0xc0, !PT ;  /* 0x000000ff00ff7812 */ /* 0x000fda000780c0ff */
[----:B------:R-:W-:Y:S05]  /*12f0*/  @!P0 EXIT ;  /* 0x000000000000894d */ /* 0x000fea0003800000 */
[----:B------:R-:W-:Y:S01]  /*1300*/  ULDC UR4, c[0x0][0x28c] ;  /* 0x0000a30000047ab9 */ /* 0x000fe20000000800 */
[----:B------:R-:W-:Y:S01]  /*1310*/  UMOV UR38, URZ ;  /* 0x0000003f00267c82 */ /* 0x000fe20008000000 */
[----:B------:R-:W-:Y:S01]  /*1320*/  UIADD3 UR4, UR4, 0x3f, URZ ;  /* 0x0000003f04047890 */ /* 0x000fe2000fffe03f */
[----:B------:R-:W-:-:S03]  /*1330*/  UMOV UR39, URZ ;  /* 0x0000003f00277c82 */ /* 0x000fc60008000000 */
[----:B------:R-:W-:-:S04]  /*1340*/  USHF.R.S32.HI UR5, URZ, 0x1f, UR4 ;  /* 0x0000001f3f057899 */ /* 0x000fc80008011404 */
[----:B------:R-:W-:-:S04]  /*1350*/  ULEA.HI UR5, UR5, UR4, URZ, 0x6 ;  /* 0x0000000405057291 */ /* 0x000fc8000f8f303f */
[----:B------:R-:W-:-:S12]  /*1360*/  USHF.R.S32.HI UR45, URZ, 0x6, UR5 ;  /* 0x000000063f2d7899 */ /* 0x000fd80008011405 */
.L_x_302:
[----:B------:R-:W0:Y:S01]  /*1370*/  S2R R0, SR_TID.X ;  /* 0x0000000000007919 */ /* 0x000e220000002100 */
[----:B-1----:R-:W1:Y:S01]  /*1380*/  S2UR UR7, SR_CgaCtaId ;  /* 0x00000000000779c3 */ /* 0x002e620000008800 */
[----:B------:R-:W-:Y:S02]  /*1390*/  UMOV UR6, 0x400 ;  /* 0x0000040000067882 */ /* 0x000fe40000000000 */
[----:B-1----:R-:W-:Y:S01]  /*13a0*/  ULEA UR6, UR7, UR6, 0x18 ;  /* 0x0000000607067291 */ /* 0x002fe2000f8ec03f */
[----:B0-----:R-:W-:-:S04]  /*13b0*/  LOP3.LUT R0, R0, 0x80, RZ, 0xc0, !PT ;  /* 0x0000008000007812 */ /* 0x001fc800078ec0ff */
[----:B------:R-:W-:-:S06]  /*13c0*/  SHF.R.U32.HI R0, RZ, 0x7, R0 ;  /* 0x00000007ff007819 */ /* 0x000fcc0000011600 */
[----:B------:R-:W0:Y:S02]  /*13d0*/  SHFL.IDX PT, R0, R0, RZ, 0x1f ;  /* 0x00001fff00007589 */ /* 0x000e2400000e0000 */
[----:B0-----:R-:W-:-:S13]  /*13e0*/  R2UR UR4, R0 ;  /* 0x00000000000472ca */ /* 0x001fda00000e0000 */
[----:B------:R-:W-:-:S04]  /*13f0*/  ULEA.HI UR5, UR4, UR4, URZ, 0x1 ;  /* 0x0000000404057291 */ /* 0x000fc8000f8f083f */
[----:B------:R-:W-:-:S04]  /*1400*/  ULOP3.LUT UR5, UR5, 0x7fffe, URZ, 0xc0, !UPT ;  /* 0x0007fffe05057892 */ /* 0x000fc8000f8ec03f */
[----:B------:R-:W-:-:S03]  /*1410*/  UIADD3 UR5, UR4, -UR5, URZ ;  /* 0x8000000504057290 */ /* 0x000fc6000fffe03f */
[----:B------:R-:W-:Y:S01]  /*1420*/  ULDC UR4, c[0x0][0x28c] ;  /* 0x0000a30000047ab9 */ /* 0x000fe20000000800 */
[----:B------:R-:W-:Y:S01]  /*1430*/  ULEA UR5, UR5, UR6, 0xd ;  /* 0x0000000605057291 */ /* 0x000fe2000f8e683f */
[----:B------:R-:W-:-:S03]  /*1440*/  ISETP.LT.AND P0, PT, RZ, UR4, PT ;  /* 0x00000004ff007c0c */ /* 0x000fc6000bf01270 */
[----:B------:R-:W-:-:S04]  /*1450*/  UIADD3 UR5, UR5, 0x100, URZ ;  /* 0x0000010005057890 */ /* 0x000fc8000fffe03f */
[----:B------:R-:W-:-:S04]  /*1460*/  USHF.R.U32.HI UR5, URZ, 0x4, UR5 ;  /* 0x000000043f057899 */ /* 0x000fc80008011605 */
[----:B------:R-:W-:Y:S02]  /*1470*/  ULOP3.LUT UR46, UR5, 0x3fff, URZ, 0xc0, !UPT ;  /* 0x00003fff052e7892 */ /* 0x000fe4000f8ec03f */
[----:B---345:R-:W-:Y:S10]  /*1480*/  @P0 BRA `(.L_x_17) ;  /* 0x0000000000400947 */ /* 0x038ff40003800000 */
[----:B------:R-:W-:Y:S01]  /*1490*/  MOV R0, 0x0 ;  /* 0x0000000000007802 */ /* 0x000fe20000000f00 */
[----:B------:R-:W-:Y:S01]  /*14a0*/  ULDC.64 UR4, c[0x4][0x68] ;  /* 0x01001a0000047ab9 */ /* 0x000fe20000000a00 */
[----:B------:R-:W-:Y:S01]  /*14b0*/  ULDC.64 UR6, c[0x4][0x8] ;  /* 0x0100020000067ab9 */ /* 0x000fe20000000a00 */
[----:B---34-:R-:W-:Y:S01]  /*14c0*/  IMAD.U32 R4, RZ, RZ, UR4 ;  /* 0x00000004ff047e24 */ /* 0x018fe2000f8e00ff */
[----:B------:R0:W1:Y:S01]  /*14d0*/  LDC.64 R14, c[0x4][R0] ;  /* 0x01000000000e7b82 */ /* 0x0000620000000a00 */
[----:B------:R-:W-:Y:S01]  /*14e0*/  IMAD.U32 R5, RZ, RZ, UR5 ;  /* 0x00000005ff057e24 */ /* 0x000fe2000f8e00ff */
[----:B------:R-:W-:Y:S01]  /*14f0*/  ULDC.64 UR4, c[0x4][0x70] ;  /* 0x01001c0000047ab9 */ /* 0x000fe20000000a00 */
[----:B------:R-:W-:Y:S02]  /*1500*/  IMAD.U32 R10, RZ, RZ, UR6 ;  /* 0x00000006ff0a7e24 */ /* 0x000fe4000f8e00ff */
[----:B------:R-:W-:Y:S02]  /*1510*/  IMAD.U32 R6, RZ, RZ, UR4 ;  /* 0x00000004ff067e24 */ /* 0x000fe4000f8e00ff */
[----:B------:R-:W-:-:S02]  /*1520*/  IMAD.U32 R7, RZ, RZ, UR5 ;  /* 0x00000005ff077e24 */ /* 0x000fc4000f8e00ff */
[----:B------:R-:W-:Y:S02]  /*1530*/  IMAD.U32 R11, RZ, RZ, UR7 ;  /* 0x00000007ff0b7e24 */ /* 0x000fe4000f8e00ff */
[----:B------:R-:W-:Y:S02]  /*1540*/  IMAD.MOV.U32 R8, RZ, RZ, 0x1e1 ;  /* 0x000001e1ff087424 */ /* 0x000fe400078e00ff */
[----:B------:R-:W-:Y:S02]  /*1550*/  IMAD.MOV.U32 R12, RZ, RZ, 0x1 ;  /* 0x00000001ff0c7424 */ /* 0x000fe400078e00ff */
[----:B0-----:R-:W-:-:S07]  /*1560*/  IMAD.MOV.U32 R13, RZ, RZ, RZ ;  /* 0x000000ffff0d7224 */ /* 0x001fce00078e00ff */
[----:B------:R-:W-:-:S07]  /*1570*/  LEPC R20, `(.L_x_17) ;  /* 0x000000001014794e */ /* 0x000fce0000000000 */
[----:B-12--5:R-:W-:Y:S05]  /*1580*/  CALL.ABS.NOINC R14 ;  /* 0x000000000e007343 */ /* 0x026fea0003c00000 */
.L_x_17:
[----:B------:R-:W-:-:S06]  /*1590*/  ULOP3.LUT UR4, UR40, 0x1, URZ, 0xfc, !UPT ;  /* 0x0000000128047892 */ /* 0x000fcc000f8efc3f */
[----:B------:R-:W-:-:S05]  /*15a0*/  IMAD.U32 R0, RZ, RZ, UR4 ;  /* 0x00000004ff007e24 */ /* 0x000fca000f8e00ff */
[----:B------:R-:W-:-:S13]  /*15b0*/  ISETP.NE.AND P0, PT, R0, 0x3, PT ;  /* 0x000000030000780c */ /* 0x000fda0003f05270 */
[----:B------:R-:W-:Y:S05]  /*15c0*/  @!P0 BRA `(.L_x_18) ;  /* 0x0000000000048947 */ /* 0x000fea0003800000 */
[----:B------:R-:W-:Y:S01]  /*15d0*/  BPT.TRAP 0x1 ;  /* 0x000000040000795c */ /* 0x000fe20000300000 */
.L_x_18:
[----:B------:R-:W0:Y:S01]  /*15e0*/  S2UR UR5, SR_CgaCtaId ;  /* 0x00000000000579c3 */ /* 0x000e220000008800 */
[----:B------:R-:W-:Y:S01]  /*15f0*/  UMOV UR4, 0x400 ;  /* 0x0000040000047882 */ /* 0x000fe20000000000 */
[----:B--2---:R-:W-:Y:S02]  /*1600*/  IMAD.U32 R3, RZ, RZ, UR38 ;  /* 0x00000026ff037e24 */ /* 0x004fe4000f8e00ff */
[----:B---34-:R-:W-:-:S03]  /*1610*/  IMAD.U32 R5, RZ, RZ, UR39 ;  /* 0x00000027ff057e24 */ /* 0x018fc6000f8e00ff */
[----:B------:R-:W-:Y:S01]  /*1620*/  SHF.L.U32 R3, R3, 0x1f, RZ ;  /* 0x0000001f03037819 */ /* 0x000fe200000006ff */
[----:B0-----:R-:W-:-:S06]  /*1630*/  ULEA UR4, UR5, UR4, 0x18 ;  /* 0x0000000405047291 */ /* 0x001fcc000f8ec03f */
[----:B------:R-:W-:-:S04]  /*1640*/  IMAD.U32 R0, RZ, RZ, UR4 ;  /* 0x00000004ff007e24 */ /* 0x000fc8000f8e00ff */
[----:B------:R-:W-:-:S04]  /*1650*/  IMAD R4, R5, 0x8, R0 ;  /* 0x0000000805047824 */ /* 0x000fc800078e0200 */
[----:B------:R0:W1:Y:S01]  /*1660*/  SYNCS.PHASECHK.TRANS64.TRYWAIT P1, [R4+URZ], R3 ;  /* 0x00000003040075a7 */ /* 0x000062000802017f */
[----:B------:R-:W-:Y:S05]  /*1670*/  @!P0 BRA `(.L_x_19) ;  /* 0x0000000000048947 */ /* 0x000fea0003800000 */
[----:B------:R-:W-:Y:S01]  /*1680*/  BPT.TRAP 0x1 ;  /* 0x000000040000795c */ /* 0x000fe20000300000 */
.L_x_19:
[----:B-1----:R-:W-:Y:S05]  /*1690*/  @P1 BRA `(.L_x_20) ;  /* 0x0000000000081947 */ /* 0x002fea0003800000 */
[----:B------:R-:W1:Y:S02]  /*16a0*/  SYNCS.PHASECHK.TRANS64.TRYWAIT P1, [R4+URZ], R3 ;  /* 0x00000003040075a7 */ /* 0x000e64000802017f */
[----:B-1----:R-:W-:Y:S05]  /*16b0*/  @!P1 BRA `(.L_x_21) ;  /* 0x000002a800309947 */ /* 0x002fea0003800000 */
.L_x_20:
[----:B------:R-:W-:-:S04]  /*16c0*/  UISETP.LT.AND UP0, UPT, UR45, 0x1, UPT ;  /* 0x000000012d00788c */ /* 0x000fc8000bf01270 */
[----:B------:R-:W-:-:S06]  /*16d0*/  USEL UR4, UR45, 0x1, UP0 ;  /* 0x000000012d047887 */ /* 0x000fcc0008000000 */
[----:B01----:R-:W-:Y:S01]  /*16e0*/  IMAD.U32 R3, RZ, RZ, UR4 ;  /* 0x00000004ff037e24 */ /* 0x003fe2000f8e00ff */
[----:B------:R-:W-:Y:S05]  /*16f0*/  WARPSYNC.ALL ;  /* 0x0000000000007948 */ /* 0x000fea0003800000 */
[----:B------:R-:W-:-:S04]  /*1700*/  IADD3 R3, -R3, UR45, RZ ;  /* 0x0000002d03037c10 */ /* 0x000fc8000fffe1ff */
[----:B------:R-:W-:Y:S02]  /*1710*/  ISETP.GE.AND P1, PT, R3, 0x1, PT ;  /* 0x000000010300780c */ /* 0x000fe40003f26270 */
[----:B------:R-:W-:Y:S01]  /*1720*/  R2UR UR4, R0 ;  /* 0x00000000000472ca */ /* 0x000fe200000e0000 */
[----:B------:R-:W-:Y:S01]  /*1730*/  WARPGROUP.ARRIVE ;  /* 0x00000000000079c5 */ /* 0x000fe20000000000 */
[----:B------:R-:W-:Y:S01]  /*1740*/  UMOV UR9, 0x40000040 ;  /* 0x4000004000097882 */ /* 0x000fe20000000000 */
[----:B------:R-:W-:Y:S01]  /*1750*/  UMOV UR11, 0x40000040 ;  /* 0x40000040000b7882 */ /* 0x000fe20000000000 */
[----:B------:R-:W-:Y:S04]  /*1760*/  STL [R1+0x6cc], R17 ;  /* 0x0006cc1101007387 */ /* 0x000fe80000100800 */
[----:B-----5:R-:W-:Y:S04]  /*1770*/  STL [R1+0x6c8], R16 ;  /* 0x0006c81001007387 */ /* 0x020fe80000100800 */
[----:B------:R-:W-:Y:S01]  /*1780*/  STL [R1+0x6c4], R3 ;  /* 0x0006c40301007387 */ /* 0x000fe20000100800 */
[----:B------:R-:W-:-:S03]  /*1790*/  UIADD3 UR4, UR4, 0x18100, URZ ;  /* 0x0001810004047890 */ /* 0x000fc6000fffe03f */
[----:B------:R-:W-:Y:S01]  /*17a0*/  STL [R1+0x6c0], R2 ;  /* 0x0006c00201007387 */ /* 0x000fe20000100800 */
[----:B------:R-:W-:-:S03]  /*17b0*/  USHF.R.U32.HI UR4, URZ, 0x4, UR4 ;  /* 0x000000043f047899 */ /* 0x000fc60008011604 */
[----:B------:R-:W-:Y:S01]  /*17c0*/  STL [R1+0x6d0], R0 ;  /* 0x0006d00001007387 */ /* 0x000fe20000100800 */
[----:B------:R-:W-:Y:S02]  /*17d0*/  ULOP3.LUT UR5, UR4, 0x3fff, URZ, 0xc0, !UPT ;  /* 0x00003fff04057892 */ /* 0x000fe4000f8ec03f */
[----:B------:R-:W-:Y:S02]  /*17e0*/  ULOP3.LUT UR4, UR46, 0x10000, URZ, 0xfc, !UPT ;  /* 0x000100002e047892 */ /* 0x000fe4000f8efc3f */
[----:B------:R-:W-:Y:S02]  /*17f0*/  ULOP3.LUT UR5, UR5, 0x10000, URZ, 0xfc, !UPT ;  /* 0x0001000005057892 */ /* 0x000fe4000f8efc3f */
[----:B------:R-:W-:Y:S02]  /*1800*/  UIMAD UR6, UR39, 0xc00, UR4 ;  /* 0x00000c00270678a4 */ /* 0x000fe4000f8e0204 */
[----:B------:R-:W-:-:S05]  /*1810*/  ULEA UR7, UR39, UR5, 0xb ;  /* 0x0000000527077291 */ /* 0x000fca000f8e583f */
[----:B------:R-:W-:Y:S02]  /*1820*/  UMOV UR8, UR6 ;  /* 0x0000000600087c82 */ /* 0x000fe40008000000 */
[----:B------:R-:W-:Y:S02]  /*1830*/  UMOV UR10, UR7 ;  /* 0x00000007000a7c82 */ /* 0x000fe40008000000 */
[----:B------:R-:W-:Y:S01]  /*1840*/  HGMMA.64x256x16.F32.BF16 R20, gdesc[UR8], RZ, !UPT, gsb0 ;  /* 0x03e00000081479f0 */ /* 0x000fe2000c0018ff */
[----:B------:R-:W-:Y:S01]  /*1850*/  UIADD3 UR8, UR6, 0x400, URZ ;  /* 0x0000040006087890 */ /* 0x000fe2000fffe03f */
[----:B------:R-:W-:Y:S01]  /*1860*/  UMOV UR9, 0x40000040 ;  /* 0x4000004000097882 */ /* 0x000fe20000000000 */
[----:B------:R-:W-:Y:S02]  /*1870*/  WARPGROUP.DEPBAR.LE gsb0, 0x0 ;  /* 0x00008000000079c5 */ /* 0x000fe40000010000 */
[----:B------:R-:W-:Y:S01]  /*1880*/  STL.64 [R1+0x200], R20 ;  /* 0x0002001401007387 */ /* 0x000fe20000100a00 */
[----:B------:R-:W-:-:S02]  /*1890*/  IMAD.MOV.U32 R235, RZ, RZ, R126 ;  /* 0x000000ffffeb7224 */ /* 0x000fc400078e007e */
[----:B------:R-:W-:Y:S01]  /*18a0*/  IMAD.MOV.U32 R234, RZ, RZ, R127 ;  /* 0x000000ffffea7224 */ /* 0x000fe200078e007f */
[----:B------:R-:W-:Y:S01]  /*18b0*/  STL.64 [R1+0x208], R22 ;  /* 0x0002081601007387 */ /* 0x000fe20000100a00 */
[----:B------:R-:W-:Y:S02]  /*18c0*/  IMAD.MOV.U32 R233, RZ, RZ, R128 ;  /* 0x000000ffffe97224 */ /* 0x000fe400078e0080 */
[----:B------:R-:W-:Y:S01]  /*18d0*/  IMAD.MOV.U32 R232, RZ, RZ, R129 ;  /* 0x000000ffffe87224 */ /* 0x000fe200078e0081 */
[----:B------:R-:W-:Y:S01]  /*18e0*/  STL.64 [R1+0x210], R24 ;  /* 0x0002101801007387 */ /* 0x000fe20000100a00 */
[----:B------:R-:W-:Y:S02]  /*18f0*/  IMAD.MOV.U32 R231, RZ, RZ, R130 ;  /* 0x000000ffffe77224 */ /* 0x000fe400078e0082 */
[----:B------:R-:W-:Y:S01]  /*1900*/  IMAD.MOV.U32 R230, RZ, RZ, R131 ;  /* 0x000000ffffe67224 */ /* 0x000fe200078e0083 */
        /* <DEDUP_REMOVED lines=24> */
[----:B------:R-:W-:Y:S04]  /*1a90*/  STL.64 [R1+0x258], R42 ;  /* 0x0002582a01007387 */ /* 0x000fe80000100a00 */
        /* <DEDUP_REMOVED lines=40> */
[----:B------:R0:W-:Y:S02]  /*1d20*/  STL.64 [R1+0x3a0], R124 ;  /* 0x0003a07c01007387 */ /* 0x0001e40000100a00 */
[----:B0-----:R-:W-:-:S06]  /*1d30*/  WARPGROUP.ARRIVE ;  /* 0x00000000000079c5 */ /* 0x001fcc0000000000 */
[----:B------:R-:W-:Y:S01]  /*1d40*/  HGMMA.64x256x16.F32.BF16 R24, gdesc[UR8], RZ, !UPT, gsb0 ;  /* 0x03e00000081879f0 */ /* 0x000fe2000c0018ff */
[----:B------:R-:W-:Y:S01]  /*1d50*/  UIADD3 UR8, UR6, 0x800, URZ ;  /* 0x0000080006087890 */ /* 0x000fe2000fffe03f */
[----:B------:R-:W-:Y:S01]  /*1d60*/  UMOV UR9, 0x40000040 ;  /* 0x4000004000097882 */ /* 0x000fe20000000000 */
[----:B------:R-:W-:Y:S02]  /*1d70*/  WARPGROUP.DEPBAR.LE gsb0, 0x0 ;  /* 0x00008000000079c5 */ /* 0x000fe40000010000 */
[----:B------:R-:W-:Y:S01]  /*1d80*/  STL.64 [R1], R24 ;  /* 0x0000001801007387 */ /* 0x000fe20000100a00 */
        /* <DEDUP_REMOVED lines=62> */
[----:B------:R0:W-:Y:S01]  /*2170*/  STL.64 [R1+0xa8], R66 ;  /* 0x0000a84201007387 */ /* 0x0001e20000100a00 */
[----:B------:R-:W-:Y:S02]  /*2180*/  IMAD.MOV.U32 R194, RZ, RZ, R110 ;  /* 0x000000ffffc27224 */ /* 0x000fe400078e006e */
[----:B------:R-:W-:Y:S01]  /*2190*/  IMAD.MOV.U32 R195, RZ, RZ, R111 ;  /* 0x000000ffffc37224 */ /* 0x000fe200078e006f */
[----:B------:R-:W-:Y:S01]  /*21a0*/  STL [R1+0xb78], R154 ;  /* 0x000b789a01007387 */ /* 0x000fe20000100800 */
[----:B------:R-:W-:-:S02]  /*21b0*/  IMAD.MOV.U32 R196, RZ, RZ, R112 ;  /* 0x000000ffffc47224 */ /* 0x000fc400078e0070 */
[----:B------:R-:W-:Y:S02]  /*21c0*/  IMAD.MOV.U32 R197, RZ, RZ, R113 ;  /* 0x000000ffffc57224 */ /* 0x000fe400078e0071 */
[----:B------:R-:W-:Y:S02]  /*21d0*/  IMAD.MOV.U32 R198, RZ, RZ, R114 ;  /* 0x000000ffffc67224 */ /* 0x000fe400078e0072 */
[----:B------:R-:W-:Y:S02]  /*21e0*/  IMAD.MOV.U32 R199, RZ, RZ, R115 ;  /* 0x000000ffffc77224 */ /* 0x000fe400078e0073 */
[----:B------:R-:W-:Y:S02]  /*21f0*/  IMAD.MOV.U32 R200, RZ, RZ, R116 ;  /* 0x000000ffffc87224 */ /* 0x000fe400078e0074 */
[----:B------:R-:W-:Y:S02]  /*2200*/  IMAD.MOV.U32 R201, RZ, RZ, R117 ;  /* 0x000000ffffc97224 */ /* 0x000fe400078e0075 */
        /* <DEDUP_REMOVED lines=34> */
[----:B0-----:R-:W-:-:S06]  /*2430*/  WARPGROUP.ARRIVE ;  /* 0x00000000000079c5 */ /* 0x001fcc0000000000 */
[----:B------:R-:W-:Y:S03]  /*2440*/  HGMMA.64x256x16.F32.BF16 R24, gdesc[UR8], RZ, !UPT, gsb0 ;  /* 0x03e00000081879f0 */ /* 0x000fe6000c0018ff */
[----:B------:R-:W-:Y:S02]  /*2450*/  WARPGROUP.DEPBAR.LE gsb0, 0x0 ;  /* 0x00008000000079c5 */ /* 0x000fe40000010000 */
        /* <DEDUP_REMOVED lines=21> */
[----:B------:R0:W-:Y:S04]  /*25b0*/  STL.64 [R1+0xac8], R108 ;  /* 0x000ac86c01007387 */ /* 0x0001e80000100a00 */
[----:B0-----:R-:W2:Y:S04]  /*25c0*/  LDL.LU R108, [R1] ;  /* 0x00000000016c7983 */ /* 0x001ea80000300800 */
[----:B------:R-:W2:Y:S04]  /*25d0*/  LDL.LU R109, [R1+0x4] ;  /* 0x00000400016d7983 */ /* 0x000ea80000300800 */
[----:B------:R-:W3:Y:S04]  /*25e0*/  LDL.LU R110, [R1+0x8] ;  /* 0x00000800016e7983 */ /* 0x000ee80000300800 */
[----:B------:R-:W3:Y:S04]  /*25f0*/  LDL.LU R111, [R1+0xc] ;  /* 0x00000c00016f7983 */ /* 0x000ee80000300800 */
[----:B------:R-:W4:Y:S04]  /*2600*/  LDL.LU R112, [R1+0x10] ;  /* 0x0000100001707983 */ /* 0x000f280000300800 */
[----:B------:R-:W4:Y:S04]  /*2610*/  LDL.LU R113, [R1+0x14] ;  /* 0x0000140001717983 */ /* 0x000f280000300800 */
[----:B------:R-:W2:Y:S04]  /*2620*/  LDL.LU R114, [R1+0x18] ;  /* 0x0000180001727983 */ /* 0x000ea80000300800 */
        /* <DEDUP_REMOVED lines=37> */
[----:B--2---:R-:W-:Y:S04]  /*2880*/  STL.64 [R1+0xd78], R150 ;  /* 0x000d789601007387 */ /* 0x004fe80000100a00 */
[----:B----4-:R-:W-:Y:S04]  /*2890*/  STL.64 [R1+0xd70], R148 ;  /* 0x000d709401007387 */ /* 0x010fe80000100a00 */
[----:B---3--:R-:W-:Y:S04]  /*28a0*/  STL.64 [R1+0xd68], R146 ;  /* 0x000d689201007387 */ /* 0x008fe80000100a00 */
        /* <DEDUP_REMOVED lines=61> */
[----:B0-----:R-:W2:Y:S04]  /*2c80*/  LDL.LU R24, [R1+0x200] ;  /* 0x0002000001187983 */ /* 0x001ea80000300800 */
[----:B------:R-:W2:Y:S04]  /*2c90*/  LDL.LU R25, [R1+0x204] ;  /* 0x0002040001197983 */ /* 0x000ea80000300800 */
        /* <DEDUP_REMOVED lines=103> */
[----:B------:R-:W2:Y:S01]  /*3310*/  LDL.LU R129, [R1+0x3a4] ;  /* 0x0003a40001817983 */ /* 0x000ea20000300800 */
[----:B------:R-:W-:Y:S01]  /*3320*/  IMAD.MOV.U32 R130, RZ, RZ, R235 ;  /* 0x000000ffff827224 */ /* 0x000fe200078e00eb */
[----:B------:R-:W-:Y:S01]  /*3330*/  UIADD3 UR8, UR6, 0x2, URZ ;  /* 0x0000000206087890 */ /* 0x000fe2000fffe03f */
[----:B------:R-:W-:Y:S01]  /*3340*/  IMAD.MOV.U32 R131, RZ, RZ, R234 ;  /* 0x000000ffff837224 */ /* 0x000fe200078e00ea */
[----:B------:R-:W-:Y:S01]  /*3350*/  UIADD3 UR10, UR7, 0x2, URZ ;  /* 0x00000002070a7890 */ /* 0x000fe2000fffe03f */
[----:B------:R-:W-:Y:S01]  /*3360*/  IMAD.MOV.U32 R132, RZ, RZ, R233 ;  /* 0x000000ffff847224 */ /* 0x000fe200078e00e9 */
[----:B------:R-:W-:Y:S01]  /*3370*/  UMOV UR9, 0x40000040 ;  /* 0x4000004000097882 */ /* 0x000fe20000000000 */
[----:B------:R-:W-:Y:S01]  /*3380*/  IMAD.MOV.U32 R133, RZ, RZ, R232 ;  /* 0x000000ffff857224 */ /* 0x000fe200078e00e8 */
[----:B------:R-:W-:Y:S01]  /*3390*/  UMOV UR11, 0x40000040 ;  /* 0x40000040000b7882 */ /* 0x000fe20000000000 */
        /* <DEDUP_REMOVED lines=41> */
[----:B------:R-:W-:Y:S01]  /*3630*/  IMAD.MOV.U32 R235, RZ, RZ, R0 ;  /* 0x000000ffffeb7224 */ /* 0x000fe200078e0000 */
[----:B--2---:R-:W-:-:S06]  /*3640*/  WARPGROUP.ARRIVE ;  /* 0x00000000000079c5 */ /* 0x004fcc0000000000 */
[----:B------:R-:W-:Y:S03]  /*3650*/  HGMMA.64x256x16.F32.BF16 R24, gdesc[UR8], R24, gsb0 ;  /* 0x03e00000081879f0 */ /* 0x000fe60008001818 */
        /* <DEDUP_REMOVED lines=65> */
[----:B0-----:R-:W2:Y:S04]  /*3a70*/  LDL.LU.64 R150, [R1+0xd78] ;  /* 0x000d780001967983 */ /* 0x001ea80000300a00 */
[----:B------:R-:W2:Y:S04]  /*3a80*/  LDL.LU.64 R148, [R1+0xd70] ;  /* 0x000d700001947983 */ /* 0x000ea80000300a00 */
        /* <DEDUP_REMOVED lines=19> */
[----:B------:R-:W2:Y:S01]  /*3bc0*/  LDL.LU.64 R108, [R1+0xcd0] ;  /* 0x000cd000016c7983 */ /* 0x000ea20000300a00 */
[----:B------:R-:W-:Y:S01]  /*3bd0*/  UIADD3 UR8, UR6, 0x402, URZ ;  /* 0x0000040206087890 */ /* 0x000fe2000fffe03f */
[----:B------:R-:W-:-:S02]  /*3be0*/  UMOV UR9, 0x40000040 ;  /* 0x4000004000097882 */ /* 0x000fc40000000000 */
[----:B------:R-:W3:Y:S04]  /*3bf0*/  LDL.LU.64 R106, [R1+0xcc8] ;  /* 0x000cc800016a7983 */ /* 0x000ee80000300a00 */
        /* <DEDUP_REMOVED lines=40> */
[----:B------:R-:W3:Y:S01]  /*3e80*/  LDL.LU.64 R24, [R1+0xb80] ;  /* 0x000b800001187983 */ /* 0x000ee20000300a00 */
[----:B--2---:R-:W-:-:S06]  /*3e90*/  WARPGROUP.ARRIVE ;  /* 0x00000000000079c5 */ /* 0x004fcc0000000000 */
[----:B------:R-:W-:Y:S03]  /*3ea0*/  HGMMA.64x256x16.F32.BF16 R108, gdesc[UR8], R108, gsb0 ;  /* 0x03e00000086c79f0 */ /* 0x000fe6000800186c */
[----:B------:R-:W-:Y:S02]  /*3eb0*/  WARPGROUP.DEPBAR.LE gsb0, 0x0 ;  /* 0x00008000000079c5 */ /* 0x000fe40000010000 */
[----:B------:R-:W-:Y:S04]  /*3ec0*/  STL.64 [R1], R108 ;  /* 0x0000006c01007387 */ /* 0x000fe80000100a00 */
        /* <DEDUP_REMOVED lines=63> */
[----:B0-----:R-:W2:Y:S04]  /*42c0*/  LDL.LU R154, [R1+0xb78] ;  /* 0x000b7800019a7983 */ /* 0x001ea80000300800 */
        /* <DEDUP_REMOVED lines=22> */
[----:B------:R-:W-:Y:S01]  /*4430*/  UIADD3 UR8, UR6, 0x802, URZ ;  /* 0x0000080206087890 */ /* 0x000fe2000fffe03f */
[----:B------:R-:W-:Y:S01]  /*4440*/  UMOV UR9, 0x40000040 ;  /* 0x4000004000097882 */ /* 0x000fe20000000000 */
[----:B---3--:R-:W-:-:S07]  /*4450*/  WARPGROUP.ARRIVE ;  /* 0x00000000000079c5 */ /* 0x008fce0000000000 */
        /* <DEDUP_REMOVED lines=66> */
[----:B0-----:R-:W3:Y:S04]  /*4880*/  LDL.LU.64 R24, [R1] ;  /* 0x0000000001187983 */ /* 0x001ee80000300a00 */
[----:B------:R-:W4:Y:S04]  /*4890*/  LDL.LU.64 R26, [R1+0x8] ;  /* 0x00000800011a7983 */ /* 0x000f280000300a00 */
[----:B------:R-:W2:Y:S04]  /*48a0*/  LDL.LU.64 R28, [R1+0x10] ;  /* 0x00001000011c7983 */ /* 0x000ea80000300a00 */
[----:B------:R-:W3:Y:S04]  /*48b0*/  LDL.LU.64 R30, [R1+0x18] ;  /* 0x00001800011e7983 */ /* 0x000ee80000300a00 */
        /* <DEDUP_REMOVED lines=58> */
[----:B----4-:R-:W-:Y:S04]  /*4c60*/  STL.64 [R1+0xac0], R146 ;  /* 0x000ac09201007387 */ /* 0x010fe80000100a00 */
[----:B---3--:R-:W-:Y:S04]  /*4c70*/  STL.64 [R1+0xab8], R144 ;  /* 0x000ab89001007387 */ /* 0x008fe80000100a00 */
[----:B--2---:R-:W-:Y:S04]  /*4c80*/  STL.64 [R1+0xab0], R142 ;  /* 0x000ab08e01007387 */ /* 0x004fe80000100a00 */
        /* <DEDUP_REMOVED lines=59> */
[----:B------:R-:W2:Y:S04]  /*5040*/  LDL.LU.64 R20, [R1+0x200] ;  /* 0x0002000001147983 */ /* 0x000ea80000300a00 */
[----:B------:R-:W2:Y:S04]  /*5050*/  LDL.LU.64 R22, [R1+0x208] ;  /* 0x0002080001167983 */ /* 0x000ea80000300a00 */
        /* <DEDUP_REMOVED lines=62> */
[----:B------:R-:W-:-:S02]  /*5440*/  UIADD3 UR8, UR6, 0x4, URZ ;  /* 0x0000000406087890 */ /* 0x000fc4000fffe03f */
[----:B------:R-:W-:Y:S01]  /*5450*/  UIADD3 UR10, UR7, 0x4, URZ ;  /* 0x00000004070a7890 */ /* 0x000fe2000fffe03f */
[----:B------:R-:W3:Y:S01]  /*5460*/  LDL.LU.64 R148, [R1+0x1f0] ;  /* 0x0001f00001947983 */ /* 0x000ee20000300a00 */
[----:B------:R-:W-:Y:S01]  /*5470*/  UMOV UR9, 0x40000040 ;  /* 0x4000004000097882 */ /* 0x000fe20000000000 */
[----:B------:R-:W-:Y:S02]  /*5480*/  UMOV UR11, 0x40000040 ;  /* 0x40000040000b7882 */ /* 0x000fe40000000000 */
[----:B------:R-:W3:Y:S01]  /*5490*/  LDL.LU.64 R150, [R1+0x1f8] ;  /* 0x0001f80001967983 */ /* 0x000ee20000300a00 */
[----:B--2---:R-:W-:-:S06]  /*54a0*/  WARPGROUP.ARRIVE ;  /* 0x00000000000079c5 */ /* 0x004fcc0000000000 */
[----:B------:R-:W-:Y:S03]  /*54b0*/  HGMMA.64x256x16.F32.BF16 R20, gdesc[UR8], R20, gsb0 ;  /* 0x03e00000081479f0 */ /* 0x000fe60008001814 */
[----:B------:R-:W-:Y:S02]  /*54c0*/  WARPGROUP.DEPBAR.LE gsb0, 0x0 ;  /* 0x00008000000079c5 */ /* 0x000fe40000010000 */
        /* <DEDUP_REMOVED lines=86> */
[----:B0-----:R-:W3:Y:S04]  /*5a30*/  LDL.LU.64 R124, [R1+0xa68] ;  /* 0x000a6800017c7983 */ /* 0x001ee80000300a00 */
        /* <DEDUP_REMOVED lines=121> */
[----:B------:R-:W2:Y:S01]  /*61d0*/  LDL.LU.64 R150, [R1+0x8d0] ;  /* 0x0008d00001967983 */ /* 0x000ea20000300a00 */
[----:B------:R-:W-:-:S02]  /*61e0*/  IMAD.MOV.U32 R190, RZ, RZ, R106 ;  /* 0x000000ffffbe7224 */ /* 0x000fc400078e006a */
[----:B------:R-:W-:Y:S01]  /*61f0*/  IMAD.MOV.U32 R191, RZ, RZ, R107 ;  /* 0x000000ffffbf7224 */ /* 0x000fe200078e006b */
[----:B------:R-:W2:Y:S01]  /*6200*/  LDL.LU.64 R148, [R1+0x8c8] ;  /* 0x0008c80001947983 */ /* 0x000ea20000300a00 */
[----:B------:R-:W-:Y:S02]  /*6210*/  IMAD.MOV.U32 R188, RZ, RZ, R104 ;  /* 0x000000ffffbc7224 */ /* 0x000fe400078e0068 */
[----:B------:R-:W-:Y:S01]  /*6220*/  IMAD.MOV.U32 R189, RZ, RZ, R105 ;  /* 0x000000ffffbd7224 */ /* 0x000fe200078e0069 */
[----:B------:R-:W2:Y:S01]  /*6230*/  LDL.LU.64 R146, [R1+0x8c0] ;  /* 0x0008c00001927983 */ /* 0x000ea20000300a00 */
        /* <DEDUP_REMOVED lines=99> */
[----:B------:R-:W-:Y:S01]  /*6870*/  STL [R1+0x4b8], R154 ;  /* 0x0004b89a01007387 */ /* 0x000fe20000100800 */
        /* <DEDUP_REMOVED lines=239> */
[----:B------:R-:W-:-:S02]  /*7770*/  IMAD.MOV.U32 R130, RZ, RZ, R0 ;  /* 0x000000ffff827224 */ /* 0x000fc400078e0000 */
        /* <DEDUP_REMOVED lines=8> */
[----:B------:R-:W-:Y:S01]  /*7800*/  IMAD.MOV.U32 R135, RZ, RZ, R235 ;  /* 0x000000ffff877224 */ /* 0x000fe200078e00eb */
[----:B------:R0:W5:Y:S01]  /*7810*/  LDL.LU R0, [R1+0x6d0] ;  /* 0x0006d00001007983 */ /* 0x0001620000300800 */
[----:B------:R-:W-:-:S02]  /*7820*/  IMAD.MOV.U32 R136, RZ, RZ, R234 ;  /* 0x000000ffff887224 */ /* 0x000fc400078e00ea */
[----:B------:R-:W-:Y:S01]  /*7830*/  IMAD.MOV.U32 R137, RZ, RZ, R233 ;  /* 0x000000ffff897224 */ /* 0x000fe200078e00e9 */
[----:B------:R0:W5:Y:S01]  /*7840*/  LDL.LU R17, [R1+0x6cc] ;  /* 0x0006cc0001117983 */ /* 0x0001620000300800 */
[----:B------:R-:W-:Y:S02]  /*7850*/  IMAD.MOV.U32 R138, RZ, RZ, R232 ;  /* 0x000000ffff8a7224 */ /* 0x000fe400078e00e8 */
[----:B------:R-:W-:Y:S01]  /*7860*/  IMAD.MOV.U32 R139, RZ, RZ, R231 ;  /* 0x000000ffff8b7224 */ /* 0x000fe200078e00e7 */
[----:B------:R0:W5:Y:S01]  /*7870*/  LDL.LU R16, [R1+0x6c8] ;  /* 0x0006c80001107983 */ /* 0x0001620000300800 */
[----:B------:R-:W-:Y:S02]  /*7880*/  IMAD.MOV.U32 R140, RZ, RZ, R230 ;  /* 0x000000ffff8c7224 */ /* 0x000fe400078e00e6 */
[----:B------:R-:W-:Y:S01]  /*7890*/  IMAD.MOV.U32 R141, RZ, RZ, R229 ;  /* 0x000000ffff8d7224 */ /* 0x000fe200078e00e5 */
[----:B------:R0:W5:Y:S01]  /*78a0*/  LDL.LU R3, [R1+0x6c4] ;  /* 0x0006c40001037983 */ /* 0x0001620000300800 */
[----:B------:R-:W-:-:S02]  /*78b0*/  IMAD.MOV.U32 R142, RZ, RZ, R228 ;  /* 0x000000ffff8e7224 */ /* 0x000fc400078e00e4 */
[----:B------:R-:W-:Y:S01]  /*78c0*/  IMAD.MOV.U32 R143, RZ, RZ, R227 ;  /* 0x000000ffff8f7224 */ /* 0x000fe200078e00e3 */
[----:B------:R0:W5:Y:S01]  /*78d0*/  LDL.LU R2, [R1+0x6c0] ;  /* 0x0006c00001027983 */ /* 0x0001620000300800 */
[----:B------:R-:W-:Y:S02]  /*78e0*/  IMAD.MOV.U32 R144, RZ, RZ, R226 ;  /* 0x000000ffff907224 */ /* 0x000fe400078e00e2 */
[----:B------:R-:W-:Y:S02]  /*78f0*/  IMAD.MOV.U32 R145, RZ, RZ, R225 ;  /* 0x000000ffff917224 */ /* 0x000fe400078e00e1 */
[----:B------:R-:W-:Y:S02]  /*7900*/  IMAD.MOV.U32 R146, RZ, RZ, R224 ;  /* 0x000000ffff927224 */ /* 0x000fe400078e00e0 */
[----:B------:R-:W-:Y:S02]  /*7910*/  IMAD.MOV.U32 R147, RZ, RZ, R223 ;  /* 0x000000ffff937224 */ /* 0x000fe400078e00df */
[----:B------:R-:W-:-:S02]  /*7920*/  IMAD.MOV.U32 R148, RZ, RZ, R222 ;  /* 0x000000ffff947224 */ /* 0x000fc400078e00de */
[----:B------:R-:W-:Y:S02]  /*7930*/  IMAD.MOV.U32 R149, RZ, RZ, R221 ;  /* 0x000000ffff957224 */ /* 0x000fe400078e00dd */
[----:B------:R-:W-:Y:S02]  /*7940*/  IMAD.MOV.U32 R150, RZ, RZ, R220 ;  /* 0x000000ffff967224 */ /* 0x000fe400078e00dc */
[----:B------:R-:W-:-:S06]  /*7950*/  IMAD.MOV.U32 R151, RZ, RZ, R219 ;  /* 0x000000ffff977224 */ /* 0x000fcc00078e00db */
        /* <DEDUP_REMOVED lines=67> */
[----:B-1----:R-:W2:Y:S04]  /*7d90*/  LDL.LU.64 R150, [R1+0x6b8] ;  /* 0x0006b80001967983 */ /* 0x002ea80000300a00 */
        /* <DEDUP_REMOVED lines=39> */
[----:B------:R-:W-:Y:S01]  /*8010*/  IMAD.MOV.U32 R235, RZ, RZ, R4 ;  /* 0x000000ffffeb7224 */ /* 0x000fe200078e0004 */
[----:B------:R-:W-:Y:S01]  /*8020*/  UIADD3 UR8, UR6, 0x406, URZ ;  /* 0x0000040606087890 */ /* 0x000fe2000fffe03f */
[----:B------:R-:W3:Y:S01]  /*8030*/  LDL.LU.64 R106, [R1+0x608] ;  /* 0x00060800016a7983 */ /* 0x000ee20000300a00 */
[----:B------:R-:W-:-:S03]  /*8040*/  UMOV UR9, 0x40000040 ;  /* 0x4000004000097882 */ /* 0x000fc60000000000 */
        /* <DEDUP_REMOVED lines=108> */
[----:B-1----:R0:W5:Y:S04]  /*8710*/  LDL.LU R154, [R1+0x4b8] ;  /* 0x0004b800019a7983 */ /* 0x0021680000300800 */
        /* <DEDUP_REMOVED lines=27> */
[----:B0-----:R-:W-:Y:S05]  /*88d0*/  @!P1 BRA `(.L_x_22) ;  /* 0x0000008c00009947 */ /* 0x001fea0003800000 */
[----:B------:R-:W-:Y:S01]  /*88e0*/  UIADD3 UR6, UR39, 0x1, URZ ;  /* 0x0000000127067890 */ /* 0x000fe2000fffe03f */
[----:B-----5:R-:W-:-:S03]  /*88f0*/  R2UR UR12, R3 ;  /* 0x00000000030c72ca */ /* 0x020fc600000e0000 */
[----:B------:R-:W-:-:S04]  /*8900*/  UISETP.NE.AND UP0, UPT, UR6, 0x2, UPT ;  /* 0x000000020600788c */ /* 0x000fc8000bf05270 */
[----:B------:R-:W-:Y:S02]  /*8910*/  USEL UR7, URZ, 0x1, UP0 ;  /* 0x000000013f077887 */ /* 0x000fe40008000000 */
[----:B------:R-:W-:Y:S02]  /*8920*/  USEL UR6, UR6, URZ, UP0 ;  /* 0x0000003f06067287 */ /* 0x000fe40008000000 */
[----:B------:R-:W-:-:S06]  /*8930*/  ULOP3.LUT UR7, UR38, UR7, URZ, 0x3c, !UPT ;  /* 0x0000000726077292 */ /* 0x000fcc000f8e3c3f */
[----:B------:R-:W-:Y:S01]  /*8940*/  IMAD.U32 R3, RZ, RZ, UR7 ;  /* 0x00000007ff037e24 */ /* 0x000fe2000f8e00ff */
[----:B------:R-:W-:-:S06]  /*8950*/  UMOV UR7, UR39 ;  /* 0x0000002700077c82 */ /* 0x000fcc0008000000 */
.L_x_29:
[----:B------:R-:W-:Y:S05]  /*8960*/  @!P0 BRA `(.L_x_23) ;  /* 0x0000000000048947 */ /* 0x000fea0003800000 */
[----:B------:R-:W-:Y:S01]  /*8970*/  BPT.TRAP 0x1 ;  /* 0x000000040000795c */ /* 0x000fe20000300000 */
.L_x_23:
[----:B------:R-:W0:Y:S01]  /*8980*/  S2UR UR9, SR_CgaCtaId ;  /* 0x00000000000979c3 */ /* 0x000e220000008800 */
[----:B------:R-:W-:Y:S01]  /*8990*/  UMOV UR8, 0x400 ;  /* 0x0000040000087882 */ /* 0x000fe20000000000 */
[----:B------:R-:W-:Y:S01]  /*89a0*/  IMAD.U32 R4, RZ, RZ, UR6 ;  /* 0x00000006ff047e24 */ /* 0x000fe2000f8e00ff */
[----:B------:R-:W-:Y:S01]  /*89b0*/  SHF.L.U32 R5, R3, 0x1f, RZ ;  /* 0x0000001f03057819 */ /* 0x000fe200000006ff */
[----:B0-----:R-:W-:-:S06]  /*89c0*/  ULEA UR8, UR9, UR8, 0x18 ;  /* 0x0000000809087291 */ /* 0x001fcc000f8ec03f */
[----:B------:R-:W-:-:S04]  /*89d0*/  IMAD.U32 R0, RZ, RZ, UR8 ;  /* 0x00000008ff007e24 */ /* 0x000fc8000f8e00ff */
[----:B------:R-:W-:-:S04]  /*89e0*/  IMAD R4, R4, 0x8, R0 ;  /* 0x0000000804047824 */ /* 0x000fc800078e0200 */
[----:B------:R0:W1:Y:S01]  /*89f0*/  SYNCS.PHASECHK.TRANS64.TRYWAIT P1, [R4+URZ], R5 ;  /* 0x00000005040075a7 */ /* 0x000062000802017f */
[----:B------:R-:W-:Y:S05]  /*8a00*/  @!P0 BRA `(.L_x_24) ;  /* 0x0000000000048947 */ /* 0x000fea0003800000 */
[----:B------:R-:W-:Y:S01]  /*8a10*/  BPT.TRAP 0x1 ;  /* 0x000000040000795c */ /* 0x000fe20000300000 */
.L_x_24:
[----:B-1----:R-:W-:Y:S05]  /*8a20*/  @P1 BRA `(.L_x_25) ;  /* 0x0000000000081947 */ /* 0x002fea0003800000 */
[----:B------:R-:W1:Y:S02]  /*8a30*/  SYNCS.PHASECHK.TRANS64.TRYWAIT P1, [R4+URZ], R5 ;  /* 0x00000005040075a7 */ /* 0x000e64000802017f */
[----:B-1----:R-:W-:Y:S05]  /*8a40*/  @!P1 BRA `(.L_x_26) ;  /* 0x0000023400609947 */ /* 0x002fea0003800000 */
.L_x_25:
        /* <DEDUP_REMOVED lines=64> */
[----:B--2---:R-:W2:Y:S04]  /*8e50*/  LDL.LU.64 R24, [R1] ;  /* 0x0000000001187983 */ /* 0x004ea80000300a00 */
        /* <DEDUP_REMOVED lines=61> */
[----:B---3--:R-:W-:Y:S04]  /*9230*/  STL.64 [R1+0x1168], R146 ;  /* 0x0011689201007387 */ /* 0x008fe80000100a00 */
[----:B--2---:R-:W-:Y:S04]  /*9240*/  STL.64 [R1+0x1160], R144 ;  /* 0x0011609001007387 */ /* 0x004fe80000100a00 */
[----:B----4-:R-:W-:Y:S04]  /*9250*/  STL.64 [R1+0x1158], R142 ;  /* 0x0011588e01007387 */ /* 0x010fe80000100a00 */
        /* <DEDUP_REMOVED lines=61> */
[----:B--2---:R-:W3:Y:S04]  /*9630*/  LDL.LU.64 R24, [R1+0x210] ;  /* 0x0002100001187983 */ /* 0x004ee80000300a00 */
        /* <DEDUP_REMOVED lines=61> */
[----:B------:R-:W-:-:S02]  /*9a10*/  UIMAD UR13, UR6, 0xc00, UR4 ;  /* 0x00000c00060d78a4 */ /* 0x000fc4000f8e0204 */
[----:B------:R-:W-:Y:S01]  /*9a20*/  ULEA UR14, UR6, UR5, 0xb ;  /* 0x00000005060e7291 */ /* 0x000fe2000f8e583f */
[----:B------:R-:W2:Y:S01]  /*9a30*/  LDL.LU.64 R148, [R1+0x1f0] ;  /* 0x0001f00001947983 */ /* 0x000ea20000300a00 */
[----:B------:R-:W-:Y:S01]  /*9a40*/  UMOV UR9, 0x40000040 ;  /* 0x4000004000097882 */ /* 0x000fe20000000000 */
[----:B------:R-:W-:Y:S02]  /*9a50*/  UMOV UR11, 0x40000040 ;  /* 0x40000040000b7882 */ /* 0x000fe40000000000 */
[----:B------:R-:W-:Y:S01]  /*9a60*/  UMOV UR8, UR13 ;  /* 0x0000000d00087c82 */ /* 0x000fe20008000000 */
[----:B------:R-:W2:Y:S01]  /*9a70*/  LDL.LU.64 R150, [R1+0x1f8] ;  /* 0x0001f80001967983 */ /* 0x000ea20000300a00 */
[----:B------:R-:W-:-:S03]  /*9a80*/  UMOV UR10, UR14 ;  /* 0x0000000e000a7c82 */ /* 0x000fc60008000000 */
[----:B------:R-:W-:Y:S04]  /*9a90*/  STL [R1+0x6d0], R17 ;  /* 0x0006d01101007387 */ /* 0x000fe80000100800 */
[----:B------:R-:W-:Y:S04]  /*9aa0*/  STL [R1+0x6cc], R16 ;  /* 0x0006cc1001007387 */ /* 0x000fe80000100800 */
[----:B------:R-:W-:Y:S04]  /*9ab0*/  STL [R1+0x6c8], R3 ;  /* 0x0006c80301007387 */ /* 0x000fe80000100800 */
[----:B------:R-:W-:Y:S04]  /*9ac0*/  STL [R1+0x6c4], R2 ;  /* 0x0006c40201007387 */ /* 0x000fe80000100800 */
[----:B------:R-:W-:Y:S01]  /*9ad0*/  STL [R1+0x6c0], R0 ;  /* 0x0006c00001007387 */ /* 0x000fe20000100800 */
[----:B---3--:R-:W-:-:S06]  /*9ae0*/  WARPGROUP.ARRIVE ;  /* 0x00000000000079c5 */ /* 0x008fcc0000000000 */
        /* <DEDUP_REMOVED lines=88> */
[----:B---3--:R-:W2:Y:S04]  /*a070*/  LDL.LU.64 R124, [R1+0x1110] ;  /* 0x00111000017c7983 */ /* 0x008ea80000300a00 */
        /* <DEDUP_REMOVED lines=51> */
[----:B------:R-:W-:Y:S01]  /*a3b0*/  UMOV UR9, 0x40000040 ;  /* 0x4000004000097882 */ /* 0x000fe20000000000 */
[----:B--2---:R-:W-:-:S07]  /*a3c0*/  WARPGROUP.ARRIVE ;  /* 0x00000000000079c5 */ /* 0x004fce0000000000 */
[----:B------:R-:W-:Y:S03]  /*a3d0*/  HGMMA.64x256x16.F32.BF16 R24, gdesc[UR8], R24, gsb0 ;  /* 0x03e00000081879f0 */ /* 0x000fe60008001818 */
[----:B------:R-:W-:Y:S02]  /*a3e0*/  WARPGROUP.DEPBAR.LE gsb0, 0x0 ;  /* 0x00008000000079c5 */ /* 0x000fe40000010000 */
[----:B------:R-:W-:Y:S01]  /*a3f0*/  STL.64 [R1], R24 ;  /* 0x0000001801007387 */ /* 0x000fe20000100a00 */
[----:B------:R-:W-:Y:S02]  /*a400*/  IMAD.MOV.U32 R2, RZ, RZ, R150 ;  /* 0x000000ffff027224 */ /* 0x000fe400078e0096 */
[----:B------:R-:W-:Y:S01]  /*a410*/  IMAD.MOV.U32 R0, RZ, RZ, R151 ;  /* 0x000000ffff007224 */ /* 0x000fe200078e0097 */
[----:B------:R-:W-:Y:S01]  /*a420*/  STL.64 [R1+0x8], R26 ;  /* 0x0000081a01007387 */ /* 0x000fe20000100a00 */
[----:B01----:R-:W-:-:S02]  /*a430*/  IMAD.MOV.U32 R4, RZ, RZ, R148 ;  /* 0x000000ffff047224 */ /* 0x003fc400078e0094 */
        /* <DEDUP_REMOVED lines=428> */
[----:B------:R-:W-:Y:S01]  /*bf00*/  IMAD.MOV.U32 R151, RZ, RZ, R214 ;  /* 0x000000ffff977224 */ /* 0x000fe200078e00d6 */
[----:B------:R-:W-:Y:S02]  /*bf10*/  UIADD3 UR8, UR13, 0x2, URZ ;  /* 0x000000020d087890 */ /* 0x000fe4000fffe03f */
[----:B------:R-:W-:Y:S01]  /*bf20*/  UIADD3 UR10, UR14, 0x2, URZ ;  /* 0x000000020e0a7890 */ /* 0x000fe2000fffe03f */
[----:B------:R-:W-:Y:S01]  /*bf30*/  UMOV UR9, 0x40000040 ;  /* 0x4000004000097882 */ /* 0x000fe20000000000 */
[----:B------:R-:W-:Y:S01]  /*bf40*/  UMOV UR11, 0x40000040 ;  /* 0x40000040000b7882 */ /* 0x000fe20000000000 */
        /* <DEDUP_REMOVED lines=561> */
[----:B------:R-:W-:Y:S01]  /*e260*/  STL.64 [R1+0x380], R116 ;  /* 0x0003807401007387 */ /* 0x000fe20000100a00 */
[----:B------:R-:W-:-:S03]  /*e270*/  IMAD.MOV.U32 R220, RZ, RZ, R146 ;  /* 0x000000ffffdc7224 */ /* 0x000fc600078e0092 */
[----:B------:R-:W-:Y:S01]  /*e280*/  STL.64 [R1+0x388], R118 ;  /* 0x0003887601007387 */ /* 0x000fe20000100a00 */
[----:B------:R-:W-:-:S03]  /*e290*/  IMAD.MOV.U32 R219, RZ, RZ, R147 ;  /* 0x000000ffffdb7224 */ /* 0x000fc600078e0093 */
[----:B------:R-:W-:Y:S01]  /*e2a0*/  STL.64 [R1+0x390], R120 ;  /* 0x0003907801007387 */ /* 0x000fe20000100a00 */
[----:B------:R-:W-:-:S03]  /*e2b0*/  IMAD.MOV.U32 R222, RZ, RZ, R144 ;  /* 0x000000ffffde7224 */ /* 0x000fc600078e0090 */
[----:B------:R-:W-:Y:S01]  /*e2c0*/  STL.64 [R1+0x398], R122 ;  /* 0x0003987a01007387 */ /* 0x000fe20000100a00 */
[----:B------:R-:W-:-:S03]  /*e2d0*/  IMAD.MOV.U32 R221, RZ, RZ, R145 ;  /* 0x000000ffffdd7224 */ /* 0x000fc600078e0091 */
[----:B------:R0:W-:Y:S01]  /*e2e0*/  STL.64 [R1+0x3a0], R124 ;  /* 0x0003a07c01007387 */ /* 0x0001e20000100a00 */
[----:B------:R-:W-:Y:S02]  /*e2f0*/  IMAD.MOV.U32 R224, RZ, RZ, R142 ;  /* 0x000000ffffe07224 */ /* 0x000fe400078e008e */
[----:B------:R-:W-:Y:S01]  /*e300*/  IMAD.MOV.U32 R223, RZ, RZ, R143 ;  /* 0x000000ffffdf7224 */ /* 0x000fe200078e008f */
[----:B------:R-:W3:Y:S01]  /*e310*/  LDL.LU.64 R146, [R1+0xac0] ;  /* 0x000ac00001927983 */ /* 0x000ee20000300a00 */
[----:B------:R-:W-:Y:S02]  /*e320*/  IMAD.MOV.U32 R226, RZ, RZ, R140 ;  /* 0x000000ffffe27224 */ /* 0x000fe400078e008c */
[----:B------:R-:W-:Y:S01]  /*e330*/  IMAD.MOV.U32 R225, RZ, RZ, R141 ;  /* 0x000000ffffe17224 */ /* 0x000fe200078e008d */
[----:B------:R-:W3:Y:S01]  /*e340*/  LDL.LU.64 R144, [R1+0xab8] ;  /* 0x000ab80001907983 */ /* 0x000ee20000300a00 */
[----:B------:R-:W-:Y:S02]  /*e350*/  IMAD.MOV.U32 R228, RZ, RZ, R138 ;  /* 0x000000ffffe47224 */ /* 0x000fe400078e008a */
[----:B------:R-:W-:Y:S01]  /*e360*/  IMAD.MOV.U32 R227, RZ, RZ, R139 ;  /* 0x000000ffffe37224 */ /* 0x000fe200078e008b */
[----:B------:R-:W3:Y:S01]  /*e370*/  LDL.LU.64 R142, [R1+0xab0] ;  /* 0x000ab000018e7983 */ /* 0x000ee20000300a00 */
[----:B------:R-:W-:-:S02]  /*e380*/  IMAD.MOV.U32 R230, RZ, RZ, R136 ;  /* 0x000000ffffe67224 */ /* 0x000fc400078e0088 */
        /* <DEDUP_REMOVED lines=766> */
[----:B------:R-:W-:Y:S01]  /*11370*/  BPT.TRAP 0x1 ;  /* 0x000000040000795c */ /* 0x000fe20000300000 */
.L_x_27:
[----:B-----5:R-:W-:Y:S01]  /*11380*/  ISETP.NE.AND P1, PT, R17, RZ, PT ;  /* 0x000000ff1100720c */ /* 0x020fe20003f25270 */
[----:B------:R-:W-:Y:S01]  /*11390*/  IMAD.U32 R4, RZ, RZ, UR7 ;  /* 0x00000007ff047e24 */ /* 0x000fe2000f8e00ff */
[----:B------:R-:W-:-:S11]  /*113a0*/  UISETP.GT.U32.AND UP0, UPT, UR40, 0x1, UPT ;  /* 0x000000012800788c */ /* 0x000fd6000bf04070 */
[----:B------:R-:W-:-:S04]  /*113b0*/  @P1 IMAD R4, R4, 0x8, R0 ;  /* 0x0000000804041824 */ /* 0x000fc800078e0200 */
[----:B------:R-:W-:-:S05]  /*113c0*/  @P1 VIADD R4, R4, 0x10 ;  /* 0x0000001004041836 */ /* 0x000fca0000000000 */
[----:B------:R-:W-:-:S04]  /*113d0*/  @P1 PRMT R4, R154, 0x654, R4 ;  /* 0x000006549a041816 */ /* 0x000fc80000000004 */
[----:B------:R0:W-:Y:S01]  /*113e0*/  @P1 SYNCS.ARRIVE.TRANS64.RED.A1T0 RZ, [R4+URZ], RZ ;  /* 0x000000ff04ff19a7 */ /* 0x0001e2000810043f */
[----:B------:R-:W-:-:S13]  /*113f0*/  PLOP3.LUT P1, PT, PT, PT, UP0, 0x80, 0x0 ;  /* 0x000000000000781c */ /* 0x000fda0003f2f008 */
[----:B0-----:R-:W-:Y:S05]  /*11400*/  @P1 BRA `(.L_x_28) ;  /* 0x0000000000041947 */ /* 0x001fea0003800000 */
[----:B------:R-:W-:Y:S01]  /*11410*/  BPT.TRAP 0x1 ;  /* 0x000000040000795c */ /* 0x000fe20000300000 */
.L_x_28:
[----:B------:R-:W-:Y:S02]  /*11420*/  UISETP.GT.AND UP2, UPT, UR12, 0x1, UPT ;  /* 0x000000010c00788c */ /* 0x000fe4000bf44270 */
[----:B------:R-:W-:Y:S02]  /*11430*/  UIADD3 UR6, UR6, 0x1, URZ ;  /* 0x0000000106067890 */ /* 0x000fe4000fffe03f */
[----:B------:R-:W-:Y:S02]  /*11440*/  UIADD3 UR7, UR7, 0x1, URZ ;  /* 0x0000000107077890 */ /* 0x000fe4000fffe03f */
[----:B------:R-:W-:Y:S01]  /*11450*/  PLOP3.LUT P1, PT, PT, PT, UP2, 0x80, 0x0 ;  /* 0x000000000000781c */ /* 0x000fe20003f2f028 */
[----:B------:R-:W-:Y:S02]  /*11460*/  UISETP.NE.AND UP0, UPT, UR6, 0x2, UPT ;  /* 0x000000020600788c */ /* 0x000fe4000bf05270 */
[----:B------:R-:W-:Y:S02]  /*11470*/  UISETP.NE.AND UP1, UPT, UR7, 0x2, UPT ;  /* 0x000000020700788c */ /* 0x000fe4000bf25270 */
[----:B------:R-:W-:-:S02]  /*11480*/  USEL UR8, URZ, 0x1, UP0 ;  /* 0x000000013f087887 */ /* 0x000fc40008000000 */
[----:B------:R-:W-:Y:S02]  /*11490*/  UIADD3 UR12, UR12, -0x1, URZ ;  /* 0xffffffff0c0c7890 */ /* 0x000fe4000fffe03f */
[----:B------:R-:W-:Y:S02]  /*114a0*/  USEL UR6, UR6, URZ, UP0 ;  /* 0x0000003f06067287 */ /* 0x000fe40008000000 */
[----:B------:R-:W-:Y:S01]  /*114b0*/  USEL UR7, UR7, URZ, UP1 ;  /* 0x0000003f07077287 */ /* 0x000fe20008800000 */
[----:B------:R-:W-:Y:S01]  /*114c0*/  LOP3.LUT R3, R3, UR8, RZ, 0x3c, !PT ;  /* 0x0000000803037c12 */ /* 0x000fe2000f8e3cff */
[----:B------:R-:W-:Y:S10]  /*114d0*/  @P1 BRA `(.L_x_29) ;  /* 0xffffff7400201947 */ /* 0x000ff4000383ffff */
.L_x_22:
[----:B-----5:R-:W0:Y:S02]  /*114e0*/  LDC R3, c[0x0][0x28c] ;  /* 0x0000a300ff037b82 */ /* 0x020e240000000800 */
[----:B0-----:R-:W-:-:S13]  /*114f0*/  ISETP.GE.AND P1, PT, R3, 0x1, PT ;  /* 0x000000010300780c */ /* 0x001fda0003f26270 */
[----:B------:R-:W-:Y:S05]  /*11500*/  @!P1 BRA `(.L_x_30) ;  /* 0x0000000000449947 */ /* 0x000fea0003800000 */
[----:B------:R-:W-:Y:S05]  /*11510*/  @!P0 BRA `(.L_x_31) ;  /* 0x0000000000048947 */ /* 0x000fea0003800000 */
[----:B------:R-:W-:Y:S01]  /*11520*/  BPT.TRAP 0x1 ;  /* 0x000000040000795c */ /* 0x000fe20000300000 */
.L_x_31:
[----:B------:R-:W-:Y:S01]  /*11530*/  ISETP.NE.AND P0, PT, R17, RZ, PT ;  /* 0x000000ff1100720c */ /* 0x000fe20003f05270 */
[----:B------:R-:W-:-:S12]  /*11540*/  UISETP.LT.AND UP1, UPT, UR45, 0x1, UPT ;  /* 0x000000012d00788c */ /* 0x000fd8000bf21270 */
[----:B------:R-:W-:-:S05]  /*11550*/  VOTEU.ANY UP0, P0 ;  /* 0x00000000003f7886 */ /* 0x000fca0000000100 */
[----:B------:R-:W-:-:S04]  /*11560*/  @UP0 USEL UR4, UR45, 0x1, UP1 ;  /* 0x000000012d040887 */ /* 0x000fc80008800000 */
[----:B------:R-:W-:Y:S02]  /*11570*/  @UP0 UIADD3 UR4, UR39, UR45, -UR4 ;  /* 0x0000002d27040290 */ /* 0x000fe4000fffe804 */
[----:B------:R-:W-:-:S04]  /*11580*/  UISETP.GT.U32.AND UP0, UPT, UR40, 0x1, UPT ;  /* 0x000000012800788c */ /* 0x000fc8000bf04070 */
[----:B------:R-:W-:-:S04]  /*11590*/  IMAD.U32 R3, RZ, RZ, UR4 ;  /* 0x00000004ff037e24 */ /* 0x000fc8000f8e00ff */
[----:B------:R-:W-:-:S05]  /*115a0*/  @P0 IMAD.SHL.U32 R3, R3, 0x8, RZ ;  /* 0x0000000803030824 */ /* 0x000fca00078e00ff */
[----:B------:R-:W-:-:S04]  /*115b0*/  @P0 LOP3.LUT R3, R3, 0x8, RZ, 0xc0, !PT ;  /* 0x0000000803030812 */ /* 0x000fc800078ec0ff */
[----:B------:R-:W-:-:S04]  /*115c0*/  @P0 IADD3 R0, R0, 0x10, R3 ;  /* 0x0000001000000810 */ /* 0x000fc80007ffe003 */
[----:B------:R-:W-:-:S04]  /*115d0*/  @P0 PRMT R0, R154, 0x654, R0 ;  /* 0x000006549a000816 */ /* 0x000fc80000000000 */
[----:B------:R0:W-:Y:S01]  /*115e0*/  @P0 SYNCS.ARRIVE.TRANS64.RED.A1T0 RZ, [R0+URZ], RZ ;  /* 0x000000ff00ff09a7 */ /* 0x0001e2000810043f */
[----:B------:R-:W-:-:S13]  /*115f0*/  PLOP3.LUT P0, PT, PT, PT, UP0, 0x80, 0x0 ;  /* 0x000000000000781c */ /* 0x000fda0003f0f008 */
[----:B0-----:R-:W-:Y:S05]  /*11600*/  @P0 BRA `(.L_x_30) ;  /* 0x0000000000040947 */ /* 0x001fea0003800000 */
[----:B------:R-:W-:Y:S01]  /*11610*/  BPT.TRAP 0x1 ;  /* 0x000000040000795c */ /* 0x000fe20000300000 */
.L_x_30:
[----:B------:R-:W0:Y:S01]  /*11620*/  S2R R6, SR_TID.X ;  /* 0x0000000000067919 */ /* 0x000e220000002100 */
[----:B------:R-:W-:Y:S01]  /*11630*/  IMAD.MOV.U32 R21, RZ, RZ, 0x6540 ;  /* 0x00006540ff157424 */ /* 0x000fe200078e00ff */
[----:B------:R-:W-:Y:S01]  /*11640*/  USHF.R.S32.HI UR10, URZ, 0x1f, UR44 ;  /* 0x0000001f3f0a7899 */ /* 0x000fe2000801142c */
[----:B------:R-:W-:Y:S01]  /*11650*/  IMAD.MOV.U32 R7, RZ, RZ, -0x2 ;  /* 0xfffffffeff077424 */ /* 0x000fe200078e00ff */
[----:B------:R-:W-:Y:S01]  /*11660*/  ULDC.64 UR8, c[0x0][0x5d0] ;  /* 0x0001740000087ab9 */ /* 0x000fe20000000a00 */
[----:B------:R-:W-:Y:S02]  /*11670*/  UIMAD.WIDE UR6, UR42, 0x180, URZ ;  /* 0x000001802a0678a5 */ /* 0x000fe4000f8e023f */
[----:B------:R-:W-:Y:S02]  /*11680*/  UIMAD UR4, UR10, UR8, URZ ;  /* 0x000000080a0472a4 */ /* 0x000fe4000f8e023f */
[----:B------:R-:W-:Y:S02]  /*11690*/  UIADD3 UR39, UR45, UR39, URZ ;  /* 0x000000272d277290 */ /* 0x000fe4000fffe03f */
[----:B------:R-:W-:-:S02]  /*116a0*/  UIMAD UR4, UR44, UR9, UR4 ;  /* 0x000000092c0472a4 */ /* 0x000fc4000f8e0204 */
[----:B------:R-:W-:Y:S01]  /*116b0*/  UIMAD UR42, UR42, 0x180, URZ ;  /* 0x000001802a2a78a4 */ /* 0x000fe2000f8e023f */
[----:B------:R-:W-:Y:S01]  /*116c0*/  ULDC UR5, c[0x0][0x284] ;  /* 0x0000a10000057ab9 */ /* 0x000fe20000000800 */
[----:B------:R-:W-:-:S04]  /*116d0*/  UISETP.GT.U32.AND UP0, UPT, UR39, 0x1, UPT ;  /* 0x000000012700788c */ /* 0x000fc8000bf04070 */
[----:B------:R-:W-:Y:S01]  /*116e0*/  UISETP.LT.U32.AND UP0, UPT, UR45, 0x2, UP0 ;  /* 0x000000022d00788c */ /* 0x000fe20008701070 */
[--C-:B0-----:R-:W-:Y:S01]  /*116f0*/  SHF.R.U32.HI R3, RZ, 0x7, R6.reuse ;  /* 0x00000007ff037819 */ /* 0x101fe20000011606 */
[C---:B------:R-:W-:Y:S01]  /*11700*/  IMAD.SHL.U32 R20, R6.reuse, 0x2, RZ ;  /* 0x0000000206147824 */ /* 0x040fe200078e00ff */
[----:B------:R-:W-:Y:S02]  /*11710*/  SHF.R.U32.HI R4, RZ, 0x2, R6 ;  /* 0x00000002ff047819 */ /* 0x000fe40000011606 */
[----:B------:R-:W-:Y:S02]  /*11720*/  LOP3.LUT R3, R3, 0x1, RZ, 0xc0, !PT ;  /* 0x0000000103037812 */ /* 0x000fe400078ec0ff */
[----:B------:R-:W-:Y:S02]  /*11730*/  LOP3.LUT R5, R6, 0x60, RZ, 0xc0, !PT ;  /* 0x0000006006057812 */ /* 0x000fe400078ec0ff */
[----:B------:R-:W-:Y:S01]  /*11740*/  LOP3.LUT R20, R20, 0x6, RZ, 0xc0, !PT ;  /* 0x0000000614147812 */ /* 0x000fe200078ec0ff */
[----:B------:R-:W-:Y:S01]  /*11750*/  IMAD.SHL.U32 R162, R3, 0x40, RZ ;  /* 0x0000004003a27824 */ /* 0x000fe200078e00ff */
[----:B------:R-:W-:-:S02]  /*11760*/  LOP3.LUT R4, R4, 0x7, RZ, 0xc0, !PT ;  /* 0x0000000704047812 */ /* 0x000fc400078ec0ff */
[----:B------:R-:W-:Y:S02]  /*11770*/  SHF.R.U32.HI R5, RZ, 0x1, R5 ;  /* 0x00000001ff057819 */ /* 0x000fe40000011605 */
[----:B------:R-:W-:Y:S01]  /*11780*/  PRMT R20, R20, R21, UR43 ;  /* 0x0000002b14147e16 */ /* 0x000fe20008000015 */
[----:B------:R-:W-:Y:S01]  /*11790*/  USHF.L.U32 UR43, UR43, 0x8, URZ ;  /* 0x000000082b2b7899 */ /* 0x000fe2000800063f */
[--C-:B------:R-:W-:Y:S02]  /*117a0*/  IADD3 R0, RZ, -R5, -R4.reuse ;  /* 0x80000005ff007210 */ /* 0x100fe40007ffe804 */
[----:B------:R-:W-:Y:S01]  /*117b0*/  LOP3.LUT R162, R162, 0x40, R4, 0xe2, !PT ;  /* 0x00000040a2a27812 */ /* 0x000fe200078ee204 */
[----:B------:R-:W-:Y:S01]  /*117c0*/  IMAD.U32 R4, RZ, RZ, UR8 ;  /* 0x00000008ff047e24 */ /* 0x000fe2000f8e00ff */
[----:B------:R-:W-:Y:S01]  /*117d0*/  SHF.R.S32.HI R21, RZ, 0x1f, R20 ;  /* 0x0000001fff157819 */ /* 0x000fe20000011414 */
[----:B------:R-:W-:Y:S01]  /*117e0*/  ULDC UR8, c[0x0][0x288] ;  /* 0x0000a20000087ab9 */ /* 0x000fe20000000800 */
[----:B------:R-:W-:Y:S01]  /*117f0*/  LOP3.LUT R162, R162, UR6, R5, 0xfe, !PT ;  /* 0x00000006a2a27c12 */ /* 0x000fe2000f8efe05 */
[----:B------:R-:W-:Y:S01]  /*11800*/  UISETP.GE.AND UP1, UPT, UR43, UR8, UPT ;  /* 0x000000082b00728c */ /* 0x000fe2000bf26270 */
[----:B------:R-:W-:-:S02]  /*11810*/  IMAD R0, R3, -0x40, R0 ;  /* 0xffffffc003007824 */ /* 0x000fc400078e0200 */
[----:B------:R-:W-:Y:S01]  /*11820*/  IMAD.WIDE.U32 R4, R4, UR44, R20 ;  /* 0x0000002c04047c25 */ /* 0x000fe2000f8e0014 */
[----:B------:R-:W-:-:S03]  /*11830*/  UISETP.GE.OR UP1, UPT, UR42, UR5, UP1 ;  /* 0x000000052a00728c */ /* 0x000fc60008f26670 */
[----:B------:R-:W-:Y:S01]  /*11840*/  VIADD R5, R5, UR4 ;  /* 0x0000000405057c36 */ /* 0x000fe20008000000 */
[----:B------:R-:W-:Y:S01]  /*11850*/  USHF.R.U32.HI UR4, URZ, 0x1, UR39 ;  /* 0x000000013f047899 */ /* 0x000fe20008011627 */
[----:B------:R-:W-:Y:S01]  /*11860*/  IMAD.U32 R3, RZ, RZ, UR5 ;  /* 0x00000005ff037e24 */ /* 0x000fe2000f8e00ff */
[----:B------:R-:W-:Y:S01]  /*11870*/  PLOP3.LUT P0, PT, PT, PT, UP1, 0x80, 0x0 ;  /* 0x000000000000781c */ /* 0x000fe20003f0f018 */
[----:B------:R-:W-:Y:S02]  /*11880*/  USEL UR5, URZ, 0x1, !UP0 ;  /* 0x000000013f057887 */ /* 0x000fe4000c000000 */
[----:B------:R-:W-:Y:S01]  /*11890*/  ULOP3.LUT UR4, UR4, 0x1, URZ, 0xc0, !UPT ;  /* 0x0000000104047892 */ /* 0x000fe2000f8ec03f */
[----:B------:R-:W-:Y:S01]  /*118a0*/  IADD3 R3, R3, -UR42, R0 ;  /* 0x8000002a03037c10 */ /* 0x000fe2000fffe000 */
[----:B------:R-:W-:Y:S01]  /*118b0*/  ULOP3.LUT UR39, UR39, 0x1, URZ, 0xc0, !UPT ;  /* 0x0000000127277892 */ /* 0x000fe2000f8ec03f */
[----:B------:R-:W-:Y:S01]  /*118c0*/  LOP3.LUT R0, R6, 0x3, RZ, 0xc0, !PT ;  /* 0x0000000306007812 */ /* 0x000fe200078ec0ff */
[----:B------:R-:W-:Y:S01]  /*118d0*/  UISETP.NE.U32.AND UP2, UPT, UR4, 0x1, UPT ;  /* 0x000000010400788c */ /* 0x000fe2000bf45070 */
[----:B------:R-:W-:-:S03]  /*118e0*/  UMOV UR42, 0xffffffff ;  /* 0xffffffff002a7882 */ /* 0x000fc60000000000 */
[----:B------:R-:W-:Y:S01]  /*118f0*/  UISETP.GT.U32.AND UP2, UPT, UR45, 0x1, !UP2 ;  /* 0x000000012d00788c */ /* 0x000fe2000d744070 */
[----:B------:R-:W-:-:S03]  /*11900*/  IMAD R0, R0, R7, UR8 ;  /* 0x0000000800007e24 */ /* 0x000fc6000f8e0207 */
[----:B------:R-:W-:Y:S01]  /*11910*/  USEL UR4, URZ, 0x1, !UP2 ;  /* 0x000000013f047887 */ /* 0x000fe2000d000000 */
[----:B------:R-:W-:-:S03]  /*11920*/  VIADD R0, R0, -UR43 ;  /* 0x8000002b00007c36 */ /* 0x000fc60008000000 */
[----:B------:R-:W-:Y:S01]  /*11930*/  ULOP3.LUT UR38, UR4, UR38, UR5, 0x96, !UPT ;  /* 0x0000002604267292 */ /* 0x000fe2000f8e9605 */
[----:B------:R-:W-:Y:S11]  /*11940*/  @P0 BRA `(.L_x_32) ;  /* 0x0000018800240947 */ /* 0x000ff60003800000 */
[----:B------:R-:W-:Y:S01]  /*11950*/  FSETP.NEU.AND P0, PT, R16, RZ, PT ;  /* 0x000000ff1000720b */ /* 0x000fe20003f0d000 */
[----:B------:R-:W-:Y:S01]  /*11960*/  ULDC.64 UR8, c[0x0][0x5c8] ;  /* 0x0001720000087ab9 */ /* 0x000fe20000000a00 */
[----:B------:R-:W-:Y:S01]  /*11970*/  ISETP.GT.AND P1, PT, R3, RZ, PT ;  /* 0x000000ff0300720c */ /* 0x000fe20003f24270 */
[----:B------:R-:W-:Y:S01]  /*11980*/  UIMAD UR4, UR7, UR8, URZ ;  /* 0x00000008070472a4 */ /* 0x000fe2000f8e023f */
[----:B------:R-:W-:Y:S01]  /*11990*/  IMAD.U32 R13, RZ, RZ, UR9 ;  /* 0x00000009ff0d7e24 */ /* 0x000fe2000f8e00ff */
[----:B------:R-:W-:Y:S01]  /*119a0*/  BSSY B0, `(.L_x_32) ;  /* 0x0001883000007945 */ /* 0x000fe20003800000 */
[----:B------:R-:W-:Y:S01]  /*119b0*/  IMAD.WIDE.U32 R4, R162, UR8, R4 ;  /* 0x00000008a2047c25 */ /* 0x000fe2000f8e0004 */
[----:B------:R-:W-:-:S03]  /*119c0*/  ISETP.GT.AND P2, PT, R0, RZ, P1 ;  /* 0x000000ff0000720c */ /* 0x000fc60000f44270 */
[----:B------:R-:W-:-:S04]  /*119d0*/  IMAD R13, R162, R13, UR4 ;  /* 0x00000004a20d7e24 */ /* 0x000fc8000f8e020d */
[----:B------:R-:W-:Y:S01]  /*119e0*/  IMAD.IADD R13, R5, 0x1, R13 ;  /* 0x00000001050d7824 */ /* 0x000fe200078e020d */
[----:B------:R-:W-:Y:S06]  /*119f0*/  @!P0 BRA `(.L_x_33) ;  /* 0x000000f000b48947 */ /* 0x000fec0003800000 */
[----:B------:R-:W0:Y:S01]  /*11a00*/  LDC.64 R152, c[0x0][0x5b8] ;  /* 0x00016e00ff987b82 */ /* 0x000e220000000a00 */
[----:B------:R-:W2:Y:S01]  /*11a10*/  LDL.LU R12, [R1+0x200] ;  /* 0x00020000010c7983 */ /* 0x000ea20000300800 */
[----:B------:R-:W-:-:S06]  /*11a20*/  ULDC.64 UR4, c[0x0][0x5c0] ;  /* 0x0001700000047ab9 */ /* 0x000fcc0000000a00 */
[----:B------:R-:W1:Y:S08]  /*11a30*/  LDC.64 R18, c[0x0][0x5b0] ;  /* 0x00016c00ff127b82 */ /* 0x000e700000000a00 */
[----:B------:R-:W3:Y:S01]  /*11a40*/  LDC.64 R14, c[0x0][0x5a8] ;  /* 0x00016a00ff0e7b82 */ /* 0x000ee20000000a00 */
[C---:B0-----:R-:W-:Y:S02]  /*11a50*/  IMAD R163, R152.reuse, UR10, RZ ;  /* 0x0000000a98a37c24 */ /* 0x041fe4000f8e02ff */
[----:B------:R-:W-:-:S04]  /*11a60*/  IMAD.WIDE.U32 R158, R152, UR44, R20 ;  /* 0x0000002c989e7c25 */ /* 0x000fc8000f8e0014 */
[----:B------:R-:W-:Y:S02]  /*11a70*/  IMAD R163, R153, UR44, R163 ;  /* 0x0000002c99a37c24 */ /* 0x000fe4000f8e02a3 */
[----:B-1----:R-:W-:Y:S02]  /*11a80*/  IMAD R11, R18, UR7, RZ ;  /* 0x00000007120b7c24 */ /* 0x002fe4000f8e02ff */
[----:B------:R-:W-:Y:S02]  /*11a90*/  IMAD.IADD R23, R159, 0x1, R163 ;  /* 0x000000019f177824 */ /* 0x000fe400078e02a3 */
[----:B------:R-:W-:Y:S02]  /*11aa0*/  IMAD.MOV.U32 R22, RZ, RZ, R158 ;  /* 0x000000ffff167224 */ /* 0x000fe400078e009e */
[C---:B------:R-:W-:Y:S02]  /*11ab0*/  IMAD R11, R162.reuse, R19, R11 ;  /* 0x00000013a20b7224 */ /* 0x040fe400078e020b */
[----:B------:R-:W-:-:S04]  /*11ac0*/  IMAD.WIDE.U32 R6, R162, R18, R22 ;  /* 0x00000012a2067225 */ /* 0x000fc800078e0016 */
[----:B------:R-:W-:Y:S01]  /*11ad0*/  IMAD.IADD R5, R7, 0x1, R11 ;  /* 0x0000000107057824 */ /* 0x000fe200078e020b */
[----:B---3--:R-:W-:-:S04]  /*11ae0*/  LEA R8, P0, R6, R14, 0x1 ;  /* 0x0000000e06087211 */ /* 0x008fc800078008ff */
[----:B------:R-:W-:-:S05]  /*11af0*/  LEA.HI.X R9, R6, R15, R5, 0x1, P0 ;  /* 0x0000000f06097211 */ /* 0x000fca00000f0c05 */
[----:B------:R-:W3:Y:S01]  /*11b00*/  @P2 LDG.E.LTC128B.U16 R10, desc[UR36][R8.64] ;  /* 0x00000024080a2981 */ /* 0x000ee2000c1e1520 */
[----:B------:R-:W-:Y:S01]  /*11b10*/  BSSY B1, `(.L_x_34) ;  /* 0x0000011000017945 */ /* 0x000fe20003800000 */
[----:B---3--:R-:W-:-:S04]  /*11b20*/  IMAD.U32 R5, R10, 0x10000, RZ ;  /* 0x000100000a057824 */ /* 0x008fc800078e00ff */
[----:B------:R-:W-:-:S04]  /*11b30*/  FMUL R5, R5, R16 ;  /* 0x0000001005057220 */ /* 0x000fc80000400000 */
[----:B--2---:R-:W-:Y:S01]  /*11b40*/  FFMA R5, R12, R2, R5 ;  /* 0x000000020c057223 */ /* 0x004fe20000000005 */
[----:B------:R-:W-:-:S04]  /*11b50*/  LEA R12, P0, R4, UR4, 0x1 ;  /* 0x00000004040c7c11 */ /* 0x000fc8000f8008ff */
[----:B------:R-:W-:Y:S02]  /*11b60*/  LEA.HI.X R13, R4, UR5, R13, 0x1, P0 ;  /* 0x00000005040d7c11 */ /* 0x000fe400080f0c0d */
[----:B------:R-:W-:-:S05]  /*11b70*/  F2FP.BF16.F32.PACK_AB R4, RZ, R5 ;  /* 0x00000005ff04723e */ /* 0x000fca00000010ff */
[----:B------:R0:W-:Y:S02]  /*11b80*/  @P2 STG.E.U16 desc[UR36][R12.64], R4 ;  /* 0x000000040c002986 */ /* 0x0001e4000c101524 */
[----:B0-----:R-:W-:-:S04]  /*11b90*/  IMAD.WIDE.U32 R4, R162, R18, R20 ;  /* 0x00000012a2047225 */ /* 0x001fc800078e0014 */
[----:B------:R-:W-:Y:S02]  /*11ba0*/  IMAD.IADD R5, R11, 0x1, R5 ;  /* 0x000000010b057824 */ /* 0x000fe400078e0205 */
[----:B------:R-:W-:-:S04]  /*11bb0*/  IMAD.WIDE.U32 R4, R152, UR44, R4 ;  /* 0x0000002c98047c25 */ /* 0x000fc8000f8e0004 */
[----:B------:R-:W-:Y:S01]  /*11bc0*/  IMAD.IADD R5, R163, 0x1, R5 ;  /* 0x00000001a3057824 */ /* 0x000fe200078e0205 */
[----:B------:R-:W-:-:S04]  /*11bd0*/  LEA R8, P0, R4, R14, 0x1 ;  /* 0x0000000e04087211 */ /* 0x000fc800078008ff */
[----:B------:R-:W-:Y:S02]  /*11be0*/  LEA.HI.X R9, R4, R15, R5, 0x1, P0 ;  /* 0x0000000f04097211 */ /* 0x000fe400000f0c05 */
[----:B------:R-:W-:-:S13]  /*11bf0*/  ISETP.GT.AND P0, PT, R0, 0x1, P1 ;  /* 0x000000010000780c */ /* 0x000fda0000f04270 */
[----:B------:R-:W-:Y:S05]  /*11c00*/  @!P0 BRA `(.L_x_35) ;  /* 0x0000000000048947 */ /* 0x000fea0003800000 */
[----:B------:R0:W5:Y:S02]  /*11c10*/  LDG.E.LTC128B.U16 R10, desc[UR36][R8.64+0x2] ;  /* 0x00000224080a7981 */ /* 0x000164000c1e1520 */
.L_x_35:
[----:B------:R-:W-:Y:S05]  /*11c20*/  BSYNC B1 ;  /* 0x0000000000017941 */ /* 0x000fea0003800000 */
.L_x_34:
[----:B------:R-:W2:Y:S01]  /*11c30*/  LDL.LU R5, [R1+0x204] ;  /* 0x0002040001057983 */ /* 0x000ea20000300800 */
[----:B-----5:R-:W-:Y:S01]  /*11c40*/  IMAD.U32 R4, R10, 0x10000, RZ ;  /* 0x000100000a047824 */ /* 0x020fe200078e00ff */
[C---:B------:R-:W-:Y:S01]  /*11c50*/  SHF.L.U64.HI R165, R18.reuse, 0x3, R19 ;  /* 0x0000000312a57819 */ /* 0x040fe20000010213 */
[----:B------:R-:W-:Y:S01]  /*11c60*/  IMAD.SHL.U32 R164, R18, 0x8, RZ ;  /* 0x0000000812a47824 */ /* 0x000fe200078e00ff */
[----:B------:R-:W3:Y:S01]  /*11c70*/  LDL.LU R153, [R1+0x208] ;  /* 0x0002080001997983 */ /* 0x000ee20000300800 */
[----:B------:R-:W-:-:S04]  /*11c80*/  FMUL R4, R4, R16 ;  /* 0x0000001004047220 */ /* 0x000fc80000400000 */
[----:B--2---:R-:W-:Y:S01]  /*11c90*/  FFMA R4, R5, R2, R4 ;  /* 0x0000000205047223 */ /* 0x004fe20000000004 */
[----:B------:R-:W-:-:S04]  /*11ca0*/  @P0 IMAD.MOV.U32 R5, RZ, RZ, R13 ;  /* 0x000000ffff050224 */ /* 0x000fc800078e000d */
[----:B------:R-:W-:-:S04]  /*11cb0*/  F2FP.BF16.F32.PACK_AB R4, RZ, R4 ;  /* 0x00000004ff04723e */ /* 0x000fc800000010ff */
[----:B------:R-:W-:Y:S01]  /*11cc0*/  PRMT R6, R4, 0x7610, R6 ;  /* 0x0000761004067816 */ /* 0x000fe20000000006 */
[----:B------:R-:W-:-:S05]  /*11cd0*/  @P0 IMAD.MOV.U32 R4, RZ, RZ, R12 ;  /* 0x000000ffff040224 */ /* 0x000fca00078e000c */
[----:B------:R1:W-:Y:S01]  /*11ce0*/  @P0 STG.E.U16 desc[UR36][R4.64+0x2], R6 ;  /* 0x0000020604000986 */ /* 0x0003e2000c101524 */
[----:B------:R-:W-:-:S04]  /*11cf0*/  ISETP.GT.AND P0, PT, R3, 0x8, PT ;  /* 0x000000080300780c */ /* 0x000fc80003f04270 */
[----:B------:R-:W-:Y:S01]  /*11d00*/  ISETP.GT.AND P2, PT, R0, RZ, P0 ;  /* 0x000000ff0000720c */ /* 0x000fe20000744270 */
[----:B-1----:R-:W-:-:S04]  /*11d10*/  IMAD.WIDE.U32 R4, R162, R18, R164 ;  /* 0x00000012a2047225 */ /* 0x002fc800078e00a4 */
[----:B------:R-:W-:Y:S01]  /*11d20*/  IMAD.IADD R11, R11, 0x1, R5 ;  /* 0x000000010b0b7824 */ /* 0x000fe200078e0205 */
[----:B------:R-:W-:-:S05]  /*11d30*/  IADD3 R5, P3, R158, R4, RZ ;  /* 0x000000049e057210 */ /* 0x000fca0007f7e0ff */
[----:B------:R-:W-:Y:S01]  /*11d40*/  IMAD.X R7, R11, 0x1, R23, P3 ;  /* 0x000000010b077824 */ /* 0x000fe200018e0617 */
[----:B------:R-:W-:-:S04]  /*11d50*/  LEA R6, P3, R5, R14, 0x1 ;  /* 0x0000000e05067211 */ /* 0x000fc800078608ff */
[----:B------:R-:W-:-:S05]  /*11d60*/  LEA.HI.X R7, R5, R15, R7, 0x1, P3 ;  /* 0x0000000f05077211 */ /* 0x000fca00018f0c07 */
[----:B------:R-:W2:Y:S01]  /*11d70*/  @P2 LDG.E.LTC128B.U16 R10, desc[UR36][R6.64] ;  /* 0x00000024060a2981 */ /* 0x000ea2000c1e1520 */
[----:B------:R-:W-:Y:S01]  /*11d80*/  IADD3 R4, P3, R20, R4, RZ ;  /* 0x0000000414047210 */ /* 0x000fe20007f7e0ff */
[----:B------:R-:W-:Y:S01]  /*11d90*/  USHF.L.U64.HI UR4, UR8, 0x4, UR9 ;  /* 0x0000000408047899 */ /* 0x000fe20008010209 */
[----:B------:R-:W-:Y:S01]  /*11da0*/  ISETP.GT.AND P4, PT, R0, 0x1, P0 ;  /* 0x000000010000780c */ /* 0x000fe20000784270 */
[----:B------:R-:W-:Y:S02]  /*11db0*/  BSSY B1, `(.L_x_36) ;  /* 0x0000011000017945 */ /* 0x000fe40003800000 */
[----:B------:R-:W-:Y:S02]  /*11dc0*/  IMAD.X R5, R21, 0x1, R11, P3 ;  /* 0x0000000115057824 */ /* 0x000fe400018e060b */
[----:B------:R-:W-:-:S04]  /*11dd0*/  IMAD.WIDE.U32 R4, R152, UR44, R4 ;  /* 0x0000002c98047c25 */ /* 0x000fc8000f8e0004 */
[----:B------:R-:W-:Y:S02]  /*11de0*/  IMAD.IADD R5, R163, 0x1, R5 ;  /* 0x00000001a3057824 */ /* 0x000fe400078e0205 */
[----:B--2---:R-:W-:-:S04]  /*11df0*/  IMAD.U32 R6, R10, 0x10000, RZ ;  /* 0x000100000a067824 */ /* 0x004fc800078e00ff */
[----:B------:R-:W-:-:S04]  /*11e00*/  FMUL R6, R6, R16 ;  /* 0x0000001006067220 */ /* 0x000fc80000400000 */
[----:B---3--:R-:W-:Y:S01]  /*11e10*/  FFMA R11, R153, R2, R6 ;  /* 0x00000002990b7223 */ /* 0x008fe20000000006 */
[----:B------:R-:W-:-:S04]  /*11e20*/  LEA R6, P3, R4, R14, 0x1 ;  /* 0x0000000e04067211 */ /* 0x000fc800078608ff */
[----:B------:R-:W-:Y:S01]  /*11e30*/  LEA.HI.X R7, R4, R15, R5, 0x1, P3 ;  /* 0x0000000f04077211 */ /* 0x000fe200018f0c05 */
[----:B------:R-:W-:Y:S01]  /*11e40*/  IMAD.U32 R4, RZ, RZ, UR8 ;  /* 0x00000008ff047e24 */ /* 0x000fe2000f8e00ff */
[----:B------:R-:W-:-:S04]  /*11e50*/  F2FP.BF16.F32.PACK_AB R5, RZ, R11 ;  /* 0x0000000bff05723e */ /* 0x000fc800000010ff */
[----:B------:R-:W-:Y:S02]  /*11e60*/  LEA R4, P3, R4, R12, 0x4 ;  /* 0x0000000c04047211 */ /* 0x000fe400078620ff */
[----:B------:R-:W-:Y:S02]  /*11e70*/  PRMT R11, R5, 0x7610, R11 ;  /* 0x00007610050b7816 */ /* 0x000fe4000000000b */
[----:B------:R-:W-:-:S05]  /*11e80*/  IADD3.X R5, R13, UR4, RZ, P3, !PT ;  /* 0x000000040d057c10 */ /* 0x000fca0009ffe4ff */
[----:B------:R1:W-:Y:S01]  /*11e90*/  @P2 STG.E.U16 desc[UR36][R4.64], R11 ;  /* 0x0000000b04002986 */ /* 0x0003e2000c101524 */
[----:B------:R-:W-:Y:S05]  /*11ea0*/  @!P4 BRA `(.L_x_37) ;  /* 0x000000000004c947 */ /* 0x000fea0003800000 */
[----:B------:R2:W5:Y:S02]  /*11eb0*/  LDG.E.LTC128B.U16 R10, desc[UR36][R6.64+0x2] ;  /* 0x00000224060a7981 */ /* 0x000564000c1e1520 */
.L_x_37:
[----:B------:R-:W-:Y:S05]  /*11ec0*/  BSYNC B1 ;  /* 0x0000000000017941 */ /* 0x000fea0003800000 */
.L_x_36:
[----:B------:R-:W3:Y:S01]  /*11ed0*/  LDL.LU R153, [R1+0x20c] ;  /* 0x00020c0001997983 */ /* 0x000ee20000300800 */
[----:B-1---5:R-:W-:Y:S01]  /*11ee0*/  IMAD.U32 R11, R10, 0x10000, RZ ;  /* 0x000100000a0b7824 */ /* 0x022fe200078e00ff */
[----:B------:R-:W-:Y:S01]  /*11ef0*/  ISETP.GT.AND P2, PT, R0, 0x8, P1 ;  /* 0x000000080000780c */ /* 0x000fe20000f44270 */
[----:B------:R-:W-:Y:S02]  /*11f00*/  BSSY B1, `(.L_x_38) ;  /* 0x0000007000017945 */ /* 0x000fe40003800000 */
[----:B------:R-:W-:-:S04]  /*11f10*/  FMUL R11, R11, R16 ;  /* 0x000000100b0b7220 */ /* 0x000fc80000400000 */
[----:B---3--:R-:W-:-:S05]  /*11f20*/  FFMA R11, R153, R2, R11 ;  /* 0x00000002990b7223 */ /* 0x008fca000000000b */
[----:B------:R-:W-:-:S05]  /*11f30*/  F2FP.BF16.F32.PACK_AB R11, RZ, R11 ;  /* 0x0000000bff0b723e */ /* 0x000fca00000010ff */
[----:B------:R1:W-:Y:S01]  /*11f40*/  @P4 STG.E.U16 desc[UR36][R4.64+0x2], R11 ;  /* 0x0000020b04004986 */ /* 0x0003e2000c101524 */
[----:B------:R-:W-:Y:S05]  /*11f50*/  @!P2 BRA `(.L_x_39) ;  /* 0x000000000004a947 */ /* 0x000fea0003800000 */
[----:B------:R3:W5:Y:S02]  /*11f60*/  LDG.E.LTC128B.U16 R10, desc[UR36][R8.64+0x10] ;  /* 0x00001024080a7981 */ /* 0x000764000c1e1520 */
.L_x_39:
[----:B------:R-:W-:Y:S05]  /*11f70*/  BSYNC B1 ;  /* 0x0000000000017941 */ /* 0x000fea0003800000 */
.L_x_38:
[----:B------:R-:W4:Y:S01]  /*11f80*/  LDL.LU R153, [R1+0x210] ;  /* 0x0002100001997983 */ /* 0x000f220000300800 */
[----:B-1---5:R-:W-:Y:S01]  /*11f90*/  IMAD.U32 R11, R10, 0x10000, RZ ;  /* 0x000100000a0b7824 */ /* 0x022fe200078e00ff */
[----:B------:R-:W-:Y:S01]  /*11fa0*/  ISETP.GT.AND P3, PT, R0, 0x9, P1 ;  /* 0x000000090000780c */ /* 0x000fe20000f64270 */
[----:B------:R-:W-:Y:S02]  /*11fb0*/  BSSY B1, `(.L_x_40) ;  /* 0x0000007000017945 */ /* 0x000fe40003800000 */
[----:B------:R-:W-:-:S04]  /*11fc0*/  FMUL R11, R11, R16 ;  /* 0x000000100b0b7220 */ /* 0x000fc80000400000 */
[----:B----4-:R-:W-:-:S05]  /*11fd0*/  FFMA R11, R153, R2, R11 ;  /* 0x00000002990b7223 */ /* 0x010fca000000000b */
[----:B------:R-:W-:-:S05]  /*11fe0*/  F2FP.BF16.F32.PACK_AB R11, RZ, R11 ;  /* 0x0000000bff0b723e */ /* 0x000fca00000010ff */
[----:B------:R1:W-:Y:S01]  /*11ff0*/  @P2 STG.E.U16 desc[UR36][R12.64+0x10], R11 ;  /* 0x0000100b0c002986 */ /* 0x0003e2000c101524 */
[----:B------:R-:W-:Y:S05]  /*12000*/  @!P3 BRA `(.L_x_41) ;  /* 0x000000000004b947 */ /* 0x000fea0003800000 */
[----:B------:R4:W5:Y:S02]  /*12010*/  LDG.E.LTC128B.U16 R10, desc[UR36][R8.64+0x12] ;  /* 0x00001224080a7981 */ /* 0x000964000c1e1520 */
.L_x_41:
[----:B------:R-:W-:Y:S05]  /*12020*/  BSYNC B1 ;  /* 0x0000000000017941 */ /* 0x000fea0003800000 */
.L_x_40:
[----:B------:R-:W2:Y:S01]  /*12030*/  LDL.LU R153, [R1+0x214] ;  /* 0x0002140001997983 */ /* 0x000ea20000300800 */
[----:B-1---5:R-:W-:Y:S01]  /*12040*/  IMAD.U32 R11, R10, 0x10000, RZ ;  /* 0x000100000a0b7824 */ /* 0x022fe200078e00ff */
[----:B------:R-:W-:Y:S01]  /*12050*/  ISETP.GT.AND P2, PT, R0, 0x8, P0 ;  /* 0x000000080000780c */ /* 0x000fe20000744270 */
[----:B------:R-:W-:Y:S02]  /*12060*/  BSSY B1, `(.L_x_42) ;  /* 0x0000007000017945 */ /* 0x000fe40003800000 */
[----:B------:R-:W-:-:S04]  /*12070*/  FMUL R11, R11, R16 ;  /* 0x000000100b0b7220 */ /* 0x000fc80000400000 */
[----:B--2---:R-:W-:-:S05]  /*12080*/  FFMA R11, R153, R2, R11 ;  /* 0x00000002990b7223 */ /* 0x004fca000000000b */
[----:B------:R-:W-:-:S05]  /*12090*/  F2FP.BF16.F32.PACK_AB R11, RZ, R11 ;  /* 0x0000000bff0b723e */ /* 0x000fca00000010ff */
[----:B------:R1:W-:Y:S01]  /*120a0*/  @P3 STG.E.U16 desc[UR36][R12.64+0x12], R11 ;  /* 0x0000120b0c003986 */ /* 0x0003e2000c101524 */
[----:B------:R-:W-:Y:S05]  /*120b0*/  @!P2 BRA `(.L_x_43) ;  /* 0x000000000004a947 */ /* 0x000fea0003800000 */
[----:B------:R2:W5:Y:S02]  /*120c0*/  LDG.E.LTC128B.U16 R10, desc[UR36][R6.64+0x10] ;  /* 0x00001024060a7981 */ /* 0x000564000c1e1520 */
.L_x_43:
[----:B------:R-:W-:Y:S05]  /*120d0*/  BSYNC B1 ;  /* 0x0000000000017941 */ /* 0x000fea0003800000 */
.L_x_42:
[----:B------:R0:W-:Y:S04]  /*120e0*/  STL [R1+0x4c4], R71 ;  /* 0x0004c44701007387 */ /* 0x0001e80000100800 */
[----:B0-----:R-:W3:Y:S01]  /*120f0*/  LDL.LU R71, [R1+0x218] ;  /* 0x0002180001477983 */ /* 0x001ee20000300800 */
[----:B-1---5:R-:W-:Y:S01]  /*12100*/  IMAD.U32 R11, R10, 0x10000, RZ ;  /* 0x000100000a0b7824 */ /* 0x022fe200078e00ff */
[----:B------:R-:W-:Y:S02]  /*12110*/  ISETP.GT.AND P3, PT, R0, 0x9, P0 ;  /* 0x000000090000780c */ /* 0x000fe40000764270 */
[----:B------:R0:W-:Y:S01]  /*12120*/  STL [R1+0x4c0], R70 ;  /* 0x0004c04601007387 */ /* 0x0001e20000100800 */
[----:B------:R-:W-:-:S03]  /*12130*/  FMUL R11, R11, R16 ;  /* 0x000000100b0b7220 */ /* 0x000fc60000400000 */
[----:B0-----:R-:W4:Y:S04]  /*12140*/  LDL.LU R70, [R1+0x21c] ;  /* 0x00021c0001467983 */ /* 0x001f280000300800 */
[----:B------:R0:W-:Y:S04]  /*12150*/  STL [R1+0x4bc], R69 ;  /* 0x0004bc4501007387 */ /* 0x0001e80000100800 */
[----:B0-----:R-:W2:Y:S04]  /*12160*/  LDL.LU R69, [R1+0x220] ;  /* 0x0002200001457983 */ /* 0x001ea80000300800 */
        /* <DEDUP_REMOVED lines=38> */
[----:B------:R0:W-:Y:S01]  /*123d0*/  STL [R1+0x46c], R49 ;  /* 0x00046c3101007387 */ /* 0x0001e20000100800 */
[----:B---3--:R-:W-:-:S05]  /*123e0*/  FFMA R11, R71, R2, R11 ;  /* 0x00000002470b7223 */ /* 0x008fca000000000b */
[----:B------:R-:W-:Y:S01]  /*123f0*/  F2FP.BF16.F32.PACK_AB R11, RZ, R11 ;  /* 0x0000000bff0b723e */ /* 0x000fe200000010ff */
[----:B0-----:R-:W3:Y:S04]  /*12400*/  LDL.LU R49, [R1+0x270] ;  /* 0x0002700001317983 */ /* 0x001ee80000300800 */
[----:B------:R-:W-:Y:S04]  /*12410*/  @P2 STG.E.U16 desc[UR36][R4.64+0x10], R11 ;  /* 0x0000100b04002986 */ /* 0x000fe8000c101524 */
[----:B------:R-:W4:Y:S01]  /*12420*/  @P3 LDG.E.LTC128B.U16 R10, desc[UR36][R6.64+0x12] ;  /* 0x00001224060a3981 */ /* 0x000f22000c1e1520 */
[----:B------:R-:W-:-:S03]  /*12430*/  ISETP.GT.AND P2, PT, R0, 0x10, P1 ;  /* 0x000000100000780c */ /* 0x000fc60000f44270 */
[----:B------:R0:W-:Y:S04]  /*12440*/  STL [R1+0x468], R48 ;  /* 0x0004683001007387 */ /* 0x0001e80000100800 */
[----:B0-----:R-:W3:Y:S04]  /*12450*/  LDL.LU R48, [R1+0x274] ;  /* 0x0002740001307983 */ /* 0x001ee80000300800 */
        /* <DEDUP_REMOVED lines=24> */
[----:B------:R-:W3:Y:S04]  /*125e0*/  LDL.LU R235, [R1+0x2d8] ;  /* 0x0002d80001eb7983 */ /* 0x000ee80000300800 */
        /* <DEDUP_REMOVED lines=27> */
[----:B------:R-:W3:Y:S01]  /*127a0*/  LDL.LU R207, [R1+0x348] ;  /* 0x0003480001cf7983 */ /* 0x000ee20000300800 */
[----:B----4-:R-:W-:-:S03]  /*127b0*/  IMAD.U32 R11, R10, 0x10000, RZ ;  /* 0x000100000a0b7824 */ /* 0x010fc600078e00ff */
[----:B------:R-:W4:Y:S01]  /*127c0*/  LDL.LU R206, [R1+0x34c] ;  /* 0x00034c0001ce7983 */ /* 0x000f220000300800 */
[----:B------:R-:W-:-:S03]  /*127d0*/  FMUL R11, R11, R16 ;  /* 0x000000100b0b7220 */ /* 0x000fc60000400000 */
[----:B------:R-:W4:Y:S01]  /*127e0*/  LDL.LU R205, [R1+0x350] ;  /* 0x0003500001cd7983 */ /* 0x000f220000300800 */
[----:B------:R-:W-:-:S03]  /*127f0*/  FFMA R11, R70, R2, R11 ;  /* 0x00000002460b7223 */ /* 0x000fc6000000000b */
[----:B------:R-:W4:Y:S02]  /*12800*/  LDL.LU R204, [R1+0x354] ;  /* 0x0003540001cc7983 */ /* 0x000f240000300800 */
[----:B------:R-:W-:Y:S02]  /*12810*/  F2FP.BF16.F32.PACK_AB R11, RZ, R11 ;  /* 0x0000000bff0b723e */ /* 0x000fe400000010ff */
[----:B------:R-:W4:Y:S04]  /*12820*/  LDL.LU R203, [R1+0x358] ;  /* 0x0003580001cb7983 */ /* 0x000f280000300800 */
[----:B------:R-:W-:Y:S04]  /*12830*/  @P3 STG.E.U16 desc[UR36][R4.64+0x12], R11 ;  /* 0x0000120b04003986 */ /* 0x000fe8000c101524 */
[----:B------:R-:W2:Y:S01]  /*12840*/  @P2 LDG.E.LTC128B.U16 R10, desc[UR36][R8.64+0x20] ;  /* 0x00002024080a2981 */ /* 0x000ea2000c1e1520 */
[----:B------:R-:W-:-:S03]  /*12850*/  ISETP.GT.AND P3, PT, R0, 0x11, P1 ;  /* 0x000000110000780c */ /* 0x000fc60000f64270 */
[----:B------:R-:W4:Y:S04]  /*12860*/  LDL.LU R202, [R1+0x35c] ;  /* 0x00035c0001ca7983 */ /* 0x000f280000300800 */
        /* <DEDUP_REMOVED lines=40> */
[----:B------:R0:W-:Y:S04]  /*12af0*/  STL [R1+0x434], R35 ;  /* 0x0004342301007387 */ /* 0x0001e80000100800 */
[----:B0-----:R-:W4:Y:S04]  /*12b00*/  LDL.LU R35, [R1+0x2d4] ;  /* 0x0002d40001237983 */ /* 0x001f280000300800 */
        /* <DEDUP_REMOVED lines=16> */
[----:B------:R0:W-:Y:S01]  /*12c10*/  STL [R1+0x410], R26 ;  /* 0x0004101a01007387 */ /* 0x0001e20000100800 */
[----:B--2---:R-:W-:-:S04]  /*12c20*/  IMAD.U32 R11, R10, 0x10000, RZ ;  /* 0x000100000a0b7824 */ /* 0x004fc800078e00ff */
[----:B------:R-:W-:Y:S01]  /*12c30*/  FMUL R11, R11, R16 ;  /* 0x000000100b0b7220 */ /* 0x000fe20000400000 */
[----:B0-----:R-:W2:Y:S03]  /*12c40*/  LDL.LU R26, [R1+0x2b0] ;  /* 0x0002b000011a7983 */ /* 0x001ea60000300800 */
[----:B------:R-:W-:Y:S01]  /*12c50*/  FFMA R11, R69, R2, R11 ;  /* 0x00000002450b7223 */ /* 0x000fe2000000000b */
[----:B------:R0:W-:Y:S04]  /*12c60*/  STL [R1+0x40c], R25 ;  /* 0x00040c1901007387 */ /* 0x0001e80000100800 */
[----:B------:R-:W-:-:S05]  /*12c70*/  F2FP.BF16.F32.PACK_AB R11, RZ, R11 ;  /* 0x0000000bff0b723e */ /* 0x000fca00000010ff */
[----:B------:R-:W-:Y:S04]  /*12c80*/  @P2 STG.E.U16 desc[UR36][R12.64+0x20], R11 ;  /* 0x0000200b0c002986 */ /* 0x000fe8000c101524 */
[----:B------:R-:W3:Y:S01]  /*12c90*/  @P3 LDG.E.LTC128B.U16 R10, desc[UR36][R8.64+0x22] ;  /* 0x00002224080a3981 */ /* 0x000ee2000c1e1520 */
[----:B------:R-:W-:-:S03]  /*12ca0*/  ISETP.GT.AND P2, PT, R0, 0x10, P0 ;  /* 0x000000100000780c */ /* 0x000fc60000744270 */
[----:B0-----:R-:W4:Y:S04]  /*12cb0*/  LDL.LU R25, [R1+0x2ac] ;  /* 0x0002ac0001197983 */ /* 0x001f280000300800 */
[----:B------:R0:W-:Y:S04]  /*12cc0*/  STL [R1+0x408], R17 ;  /* 0x0004081101007387 */ /* 0x0001e80000100800 */
[----:B0-----:R-:W2:Y:S04]  /*12cd0*/  LDL.LU R17, [R1+0x2a8] ;  /* 0x0002a80001117983 */ /* 0x001ea80000300800 */
[----:B------:R-:W5:Y:S04]  /*12ce0*/  LDL.LU R71, [R1+0x4c4] ;  /* 0x0004c40001477983 */ /* 0x000f680000300800 */
[----:B------:R-:W5:Y:S04]  /*12cf0*/  LDL.LU R70, [R1+0x4c0] ;  /* 0x0004c00001467983 */ /* 0x000f680000300800 */
[----:B------:R-:W5:Y:S01]  /*12d00*/  LDL.LU R69, [R1+0x4bc] ;  /* 0x0004bc0001457983 */ /* 0x000f620000300800 */
[----:B---3--:R-:W-:-:S04]  /*12d10*/  IMAD.U32 R11, R10, 0x10000, RZ ;  /* 0x000100000a0b7824 */ /* 0x008fc800078e00ff */
[----:B------:R-:W-:-:S04]  /*12d20*/  FMUL R11, R11, R16 ;  /* 0x000000100b0b7220 */ /* 0x000fc80000400000 */
[----:B------:R-:W-:Y:S02]  /*12d30*/  FFMA R11, R68, R2, R11 ;  /* 0x00000002440b7223 */ /* 0x000fe4000000000b */
[----:B------:R-:W5:Y:S03]  /*12d40*/  LDL.LU R68, [R1+0x4b8] ;  /* 0x0004b80001447983 */ /* 0x000f660000300800 */
[----:B------:R-:W-:-:S05]  /*12d50*/  F2FP.BF16.F32.PACK_AB R11, RZ, R11 ;  /* 0x0000000bff0b723e */ /* 0x000fca00000010ff */
[----:B------:R0:W-:Y:S04]  /*12d60*/  @P3 STG.E.U16 desc[UR36][R12.64+0x22], R11 ;  /* 0x0000220b0c003986 */ /* 0x0001e8000c101524 */
[----:B------:R-:W0:Y:S01]  /*12d70*/  @P2 LDG.E.LTC128B.U16 R10, desc[UR36][R6.64+0x20] ;  /* 0x00002024060a2981 */ /* 0x000e22000c1e1520 */
[----:B------:R-:W-:Y:S01]  /*12d80*/  ISETP.GT.AND P3, PT, R0, 0x11, P0 ;  /* 0x000000110000780c */ /* 0x000fe20000764270 */
[----:B0-----:R-:W-:-:S04]  /*12d90*/  IMAD.U32 R11, R10, 0x10000, RZ ;  /* 0x000100000a0b7824 */ /* 0x001fc800078e00ff */
        /* <DEDUP_REMOVED lines=257> */
[----:B--2---:R-:W-:-:S05]  /*13db0*/  FFMA R11, R17, R2, R11 ;  /* 0x00000002110b7223 */ /* 0x004fca000000000b */
[----:B------:R-:W-:-:S05]  /*13dc0*/  F2FP.BF16.F32.PACK_AB R11, RZ, R11 ;  /* 0x0000000bff0b723e */ /* 0x000fca00000010ff */
[----:B------:R0:W-:Y:S04]  /*13dd0*/  @P2 STG.E.U16 desc[UR36][R4.64+0xa0], R11 ;  /* 0x0000a00b04002986 */ /* 0x0001e8000c101524 */
[----:B------:R-:W0:Y:S01]  /*13de0*/  @P3 LDG.E.LTC128B.U16 R10, desc[UR36][R6.64+0xa2] ;  /* 0x0000a224060a3981 */ /* 0x000e22000c1e1520 */
[----:B------:R-:W-:Y:S01]  /*13df0*/  ISETP.GT.AND P2, PT, R0, 0x58, P1 ;  /* 0x000000580000780c */ /* 0x000fe20000f44270 */
[----:B0-----:R-:W-:-:S04]  /*13e00*/  IMAD.U32 R11, R10, 0x10000, RZ ;  /* 0x000100000a0b7824 */ /* 0x001fc800078e00ff */
[----:B------:R-:W-:-:S04]  /*13e10*/  FMUL R11, R11, R16 ;  /* 0x000000100b0b7220 */ /* 0x000fc80000400000 */
[----:B----4-:R-:W-:-:S05]  /*13e20*/  FFMA R11, R25, R2, R11 ;  /* 0x00000002190b7223 */ /* 0x010fca000000000b */
[----:B------:R-:W-:-:S05]  /*13e30*/  F2FP.BF16.F32.PACK_AB R11, RZ, R11 ;  /* 0x0000000bff0b723e */ /* 0x000fca00000010ff */
[----:B------:R0:W-:Y:S04]  /*13e40*/  @P3 STG.E.U16 desc[UR36][R4.64+0xa2], R11 ;  /* 0x0000a20b04003986 */ /* 0x0001e8000c101524 */
[----:B------:R-:W0:Y:S01]  /*13e50*/  @P2 LDG.E.LTC128B.U16 R10, desc[UR36][R8.64+0xb0] ;  /* 0x0000b024080a2981 */ /* 0x000e22000c1e1520 */
[----:B------:R-:W-:Y:S01]  /*13e60*/  ISETP.GT.AND P3, PT, R0, 0x59, P1 ;  /* 0x000000590000780c */ /* 0x000fe20000f64270 */
[----:B0-----:R-:W-:-:S04]  /*13e70*/  IMAD.U32 R11, R10, 0x10000, RZ ;  /* 0x000100000a0b7824 */ /* 0x001fc800078e00ff */
[----:B------:R-:W-:-:S04]  /*13e80*/  FMUL R11, R11, R16 ;  /* 0x000000100b0b7220 */ /* 0x000fc80000400000 */
[----:B------:R-:W-:-:S05]  /*13e90*/  FFMA R11, R26, R2, R11 ;  /* 0x000000021a0b7223 */ /* 0x000fca000000000b */
        /* <DEDUP_REMOVED lines=562> */
[----:B------:R1:W2:Y:S01]  /*161c0*/  @P1 LDG.E.LTC128B.U16 R10, desc[UR36][R8.64+0x1f2] ;  /* 0x0001f224080a1981 */ /* 0x0002a2000c1e1520 */
[----:B------:R-:W-:Y:S01]  /*161d0*/  ISETP.GT.AND P2, PT, R0, 0xf8, P0 ;  /* 0x000000f80000780c */ /* 0x000fe20000744270 */
[----:B-1----:R-:W-:Y:S02]  /*161e0*/  @P1 IMAD.MOV.U32 R9, RZ, RZ, R13 ;  /* 0x000000ffff091224 */ /* 0x002fe400078e000d */
[----:B--2---:R-:W-:-:S04]  /*161f0*/  IMAD.U32 R8, R10, 0x10000, RZ ;  /* 0x000100000a087824 */ /* 0x004fc800078e00ff */
[----:B------:R-:W-:-:S04]  /*16200*/  FMUL R8, R8, R16 ;  /* 0x0000001008087220 */ /* 0x000fc80000400000 */
[----:B------:R-:W-:-:S05]  /*16210*/  FFMA R8, R160, R2, R8 ;  /* 0x00000002a0087223 */ /* 0x000fca0000000008 */
[----:B------:R-:W-:-:S04]  /*16220*/  F2FP.BF16.F32.PACK_AB R8, RZ, R8 ;  /* 0x00000008ff08723e */ /* 0x000fc800000010ff */
[----:B0-----:R-:W-:Y:S01]  /*16230*/  PRMT R11, R8, 0x7610, R11 ;  /* 0x00007610080b7816 */ /* 0x001fe2000000000b */
[----:B------:R-:W-:-:S05]  /*16240*/  @P1 IMAD.MOV.U32 R8, RZ, RZ, R12 ;  /* 0x000000ffff081224 */ /* 0x000fca00078e000c */
[----:B------:R0:W-:Y:S04]  /*16250*/  @P1 STG.E.U16 desc[UR36][R8.64+0x1f2], R11 ;  /* 0x0001f20b08001986 */ /* 0x0001e8000c101524 */
[----:B------:R-:W0:Y:S01]  /*16260*/  @P2 LDG.E.LTC128B.U16 R10, desc[UR36][R6.64+0x1f0] ;  /* 0x0001f024060a2981 */ /* 0x000e22000c1e1520 */
[----:B------:R-:W-:Y:S01]  /*16270*/  ISETP.GT.AND P1, PT, R0, 0xf9, P0 ;  /* 0x000000f90000780c */ /* 0x000fe20000724270 */
[----:B0-----:R-:W-:-:S04]  /*16280*/  IMAD.U32 R8, R10, 0x10000, RZ ;  /* 0x000100000a087824 */ /* 0x001fc800078e00ff */
[----:B------:R-:W-:-:S04]  /*16290*/  FMUL R8, R8, R16 ;  /* 0x0000001008087220 */ /* 0x000fc80000400000 */
[----:B------:R-:W-:Y:S01]  /*162a0*/  FFMA R8, R155, R2, R8 ;  /* 0x000000029b087223 */ /* 0x000fe20000000008 */
[----:B------:R-:W-:-:S04]  /*162b0*/  PRMT R153, R10, 0x7610, R153 ;  /* 0x000076100a997816 */ /* 0x000fc80000000099 */
[----:B------:R-:W-:-:S05]  /*162c0*/  F2FP.BF16.F32.PACK_AB R8, RZ, R8 ;  /* 0x00000008ff08723e */ /* 0x000fca00000010ff */
[----:B------:R0:W-:Y:S04]  /*162d0*/  @P2 STG.E.U16 desc[UR36][R4.64+0x1f0], R8 ;  /* 0x0001f00804002986 */ /* 0x0001e8000c101524 */
[----:B------:R1:W2:Y:S01]  /*162e0*/  @P1 LDG.E.LTC128B.U16 R153, desc[UR36][R6.64+0x1f2] ;  /* 0x0001f22406991981 */ /* 0x0002a2000c1e1520 */
[----:B------:R-:W-:-:S05]  /*162f0*/  IADD3 R155, P0, R162, 0x80, RZ ;  /* 0x00000080a29b7810 */ /* 0x000fca0007f1e0ff */
[----:B-1----:R-:W-:Y:S01]  /*16300*/  IMAD.X R6, RZ, RZ, UR7, P0 ;  /* 0x00000007ff067e24 */ /* 0x002fe200080e06ff */
[----:B------:R-:W-:-:S03]  /*16310*/  ISETP.GT.AND P0, PT, R3, 0x80, PT ;  /* 0x000000800300780c */ /* 0x000fc60003f04270 */
[-C--:B------:R-:W-:Y:S01]  /*16320*/  IMAD R6, R6, R18.reuse, RZ ;  /* 0x0000001206067224 */ /* 0x080fe200078e02ff */
[----:B------:R-:W-:Y:S01]  /*16330*/  ISETP.GT.AND P4, PT, R0, RZ, P0 ;  /* 0x000000ff0000720c */ /* 0x000fe20000784270 */
[----:B0-----:R-:W-:-:S04]  /*16340*/  IMAD.WIDE.U32 R8, R155, R18, R22 ;  /* 0x000000129b087225 */ /* 0x001fc800078e0016 */
[----:B------:R-:W-:Y:S01]  /*16350*/  IMAD R160, R155, R19, R6 ;  /* 0x000000139ba07224 */ /* 0x000fe200078e0206 */
[----:B------:R-:W-:-:S03]  /*16360*/  LEA R6, P2, R8, R14, 0x1 ;  /* 0x0000000e08067211 */ /* 0x000fc600078408ff */
[----:B------:R-:W-:Y:S02]  /*16370*/  IMAD.IADD R10, R9, 0x1, R160 ;  /* 0x00000001090a7824 */ /* 0x000fe400078e02a0 */
[----:B--2---:R-:W-:-:S04]  /*16380*/  IMAD.U32 R7, R153, 0x10000, RZ ;  /* 0x0001000099077824 */ /* 0x004fc800078e00ff */
[----:B------:R-:W-:-:S04]  /*16390*/  FMUL R7, R7, R16 ;  /* 0x0000001007077220 */ /* 0x000fc80000400000 */
[----:B------:R-:W-:Y:S02]  /*163a0*/  FFMA R7, R157, R2, R7 ;  /* 0x000000029d077223 */ /* 0x000fe40000000007 */
[----:B------:R-:W2:Y:S03]  /*163b0*/  LDL.LU R157, [R1] ;  /* 0x00000000019d7983 */ /* 0x000ea60000300800 */
[----:B------:R-:W-:Y:S01]  /*163c0*/  F2FP.BF16.F32.PACK_AB R9, RZ, R7 ;  /* 0x00000007ff09723e */ /* 0x000fe200000010ff */
[----:B------:R-:W3:Y:S01]  /*163d0*/  LDL.LU R161, [R1+0x8] ;  /* 0x0000080001a17983 */ /* 0x000ee20000300800 */
[----:B------:R-:W-:-:S03]  /*163e0*/  LEA.HI.X R7, R8, R15, R10, 0x1, P2 ;  /* 0x0000000f08077211 */ /* 0x000fc600010f0c0a */
[----:B------:R0:W-:Y:S04]  /*163f0*/  @P1 STG.E.U16 desc[UR36][R4.64+0x1f2], R9 ;  /* 0x0001f20904001986 */ /* 0x0001e8000c101524 */
[----:B------:R1:W4:Y:S04]  /*16400*/  @P4 LDG.E.LTC128B.U16 R153, desc[UR36][R6.64] ;  /* 0x0000002406994981 */ /* 0x000328000c1e1520 */
        /* <DEDUP_REMOVED lines=49> */
[----:B-1----:R-:W-:-:S03]  /*16720*/  IMAD.WIDE.U32 R6, R155, R18, R20 ;  /* 0x000000129b067225 */ /* 0x002fc600078e0014 */
[----:B------:R-:W3:Y:S04]  /*16730*/  LDL.LU R198, [R1+0x17c] ;  /* 0x00017c0001c67983 */ /* 0x000ee80000300800 */
[----:B------:R-:W3:Y:S04]  /*16740*/  LDL.LU R197, [R1+0x180] ;  /* 0x0001800001c57983 */ /* 0x000ee80000300800 */
[----:B------:R-:W3:Y:S04]  /*16750*/  LDL.LU R196, [R1+0x184] ;  /* 0x0001840001c47983 */ /* 0x000ee80000300800 */
[----:B------:R-:W3:Y:S01]  /*16760*/  LDL.LU R195, [R1+0x188] ;  /* 0x0001880001c37983 */ /* 0x000ee20000300800 */
[----:B------:R-:W-:-:S03]  /*16770*/  IMAD.IADD R7, R160, 0x1, R7 ;  /* 0x00000001a0077824 */ /* 0x000fc600078e0207 */
[----:B------:R-:W3:Y:S04]  /*16780*/  LDL.LU R194, [R1+0x18c] ;  /* 0x00018c0001c27983 */ /* 0x000ee80000300800 */
[----:B------:R-:W3:Y:S01]  /*16790*/  LDL.LU R193, [R1+0x190] ;  /* 0x0001900001c17983 */ /* 0x000ee20000300800 */
[----:B------:R-:W-:-:S03]  /*167a0*/  USHF.L.U32 UR4, UR8, 0x8, URZ ;  /* 0x0000000808047899 */ /* 0x000fc6000800063f */
[----:B------:R-:W3:Y:S04]  /*167b0*/  LDL.LU R192, [R1+0x194] ;  /* 0x0001940001c07983 */ /* 0x000ee80000300800 */
[----:B------:R-:W3:Y:S04]  /*167c0*/  LDL.LU R191, [R1+0x198] ;  /* 0x0001980001bf7983 */ /* 0x000ee80000300800 */
[----:B------:R-:W3:Y:S01]  /*167d0*/  LDL.LU R190, [R1+0x19c] ;  /* 0x00019c0001be7983 */ /* 0x000ee20000300800 */
[----:B------:R-:W-:-:S03]  /*167e0*/  ISETP.GT.AND P2, PT, R0, 0x1, P0 ;  /* 0x000000010000780c */ /* 0x000fc60000744270 */
[----:B------:R-:W3:Y:S01]  /*167f0*/  LDL.LU R189, [R1+0x1a0] ;  /* 0x0001a00001bd7983 */ /* 0x000ee20000300800 */
[----:B------:R-:W-:-:S03]  /*16800*/  USHF.L.U64.HI UR5, UR8, 0x8, UR9 ;  /* 0x0000000808057899 */ /* 0x000fc60008010209 */
        /* <DEDUP_REMOVED lines=19> */
[----:B--2---:R-:W-:Y:S01]  /*16940*/  FFMA R11, R157, R2, R8 ;  /* 0x000000029d0b7223 */ /* 0x004fe20000000008 */
[----:B0-----:R-:W-:Y:S01]  /*16950*/  IMAD.WIDE.U32 R8, R152, UR44, R6 ;  /* 0x0000002c98087c25 */ /* 0x001fe2000f8e0006 */
[----:B------:R-:W-:Y:S01]  /*16960*/  IADD3 R6, P1, R12, UR4, RZ ;  /* 0x000000040c067c10 */ /* 0x000fe2000ff3e0ff */
[----:B------:R-:W2:Y:S02]  /*16970*/  LDL.LU R171, [R1+0x1e8] ;  /* 0x0001e80001ab7983 */ /* 0x000ea40000300800 */
[----:B------:R-:W-:Y:S01]  /*16980*/  F2FP.BF16.F32.PACK_AB R11, RZ, R11 ;  /* 0x0000000bff0b723e */ /* 0x000fe200000010ff */
[----:B------:R-:W-:Y:S01]  /*16990*/  IMAD.IADD R9, R163, 0x1, R9 ;  /* 0x00000001a3097824 */ /* 0x000fe200078e0209 */
[----:B------:R-:W-:Y:S01]  /*169a0*/  LEA R10, P3, R8, R14, 0x1 ;  /* 0x0000000e080a7211 */ /* 0x000fe200078608ff */
[----:B------:R-:W2:Y:S01]  /*169b0*/  LDL.LU R170, [R1+0x1ec] ;  /* 0x0001ec0001aa7983 */ /* 0x000ea20000300800 */
[----:B------:R-:W-:-:S02]  /*169c0*/  IADD3.X R7, R13, UR5, RZ, P1, !PT ;  /* 0x000000050d077c10 */ /* 0x000fc40008ffe4ff */
[----:B------:R-:W-:Y:S01]  /*169d0*/  PRMT R156, R11, 0x7610, R156 ;  /* 0x000076100b9c7816 */ /* 0x000fe2000000009c */
[----:B------:R-:W2:Y:S01]  /*169e0*/  LDL.LU R169, [R1+0x1f0] ;  /* 0x0001f00001a97983 */ /* 0x000ea20000300800 */
[----:B------:R-:W-:-:S03]  /*169f0*/  LEA.HI.X R11, R8, R15, R9, 0x1, P3 ;  /* 0x0000000f080b7211 */ /* 0x000fc600018f0c09 */
[----:B------:R0:W-:Y:S04]  /*16a00*/  @P4 STG.E.U16 desc[UR36][R6.64], R156 ;  /* 0x0000009c06004986 */ /* 0x0001e8000c101524 */
[----:B------:R-:W3:Y:S04]  /*16a10*/  @P2 LDG.E.LTC128B.U16 R153, desc[UR36][R10.64+0x2] ;  /* 0x000002240a992981 */ /* 0x000ee8000c1e1520 */
[----:B------:R-:W2:Y:S01]  /*16a20*/  LDL.LU R168, [R1+0x1f4] ;  /* 0x0001f40001a87983 */ /* 0x000ea20000300800 */
[----:B0-----:R-:W-:-:S03]  /*16a30*/  IMAD.WIDE.U32 R156, R155, R18, R164 ;  /* 0x000000129b9c7225 */ /* 0x001fc600078e00a4 */
[----:B------:R-:W2:Y:S01]  /*16a40*/  LDL.LU R167, [R1+0x1f8] ;  /* 0x0001f80001a77983 */ /* 0x000ea20000300800 */
[----:B------:R-:W-:-:S03]  /*16a50*/  IMAD.IADD R155, R160, 0x1, R157 ;  /* 0x00000001a09b7824 */ /* 0x000fc600078e029d */
[----:B------:R-:W2:Y:S04]  /*16a60*/  LDL.LU R166, [R1+0x1fc] ;  /* 0x0001fc0001a67983 */ /* 0x000ea80000300800 */
[----:B------:R-:W4:Y:S01]  /*16a70*/  LDL.LU R160, [R1+0x4] ;  /* 0x0000040001a07983 */ /* 0x000f220000300800 */
[----:B------:R-:W-:Y:S02]  /*16a80*/  ISETP.GT.AND P1, PT, R3, 0x88, PT ;  /* 0x000000880300780c */ /* 0x000fe40003f24270 */
[----:B------:R-:W-:Y:S02]  /*16a90*/  IADD3 R9, P4, R158, R156, RZ ;  /* 0x0000009c9e097210 */ /* 0x000fe40007f9e0ff */
[----:B------:R-:W-:Y:S01]  /*16aa0*/  ISETP.GT.AND P3, PT, R0, RZ, P1 ;  /* 0x000000ff0000720c */ /* 0x000fe20000f64270 */
[----:B---3--:R-:W-:-:S04]  /*16ab0*/  IMAD.U32 R8, R153, 0x10000, RZ ;  /* 0x0001000099087824 */ /* 0x008fc800078e00ff */
[----:B------:R-:W-:-:S04]  /*16ac0*/  FMUL R8, R8, R16 ;  /* 0x0000001008087220 */ /* 0x000fc80000400000 */
[----:B----4-:R-:W-:Y:S01]  /*16ad0*/  FFMA R157, R160, R2, R8 ;  /* 0x00000002a09d7223 */ /* 0x010fe20000000008 */
[----:B------:R-:W-:Y:S01]  /*16ae0*/  IMAD.X R160, R155, 0x1, R23, P4 ;  /* 0x000000019ba07824 */ /* 0x000fe200020e0617 */
[----:B------:R-:W-:-:S03]  /*16af0*/  LEA R8, P4, R9, R14, 0x1 ;  /* 0x0000000e09087211 */ /* 0x000fc600078808ff */
[----:B------:R-:W-:Y:S02]  /*16b00*/  F2FP.BF16.F32.PACK_AB R157, RZ, R157 ;  /* 0x0000009dff9d723e */ /* 0x000fe400000010ff */
[----:B------:R-:W-:-:S03]  /*16b10*/  LEA.HI.X R9, R9, R15, R160, 0x1, P4 ;  /* 0x0000000f09097211 */ /* 0x000fc600020f0ca0 */
[----:B------:R0:W-:Y:S04]  /*16b20*/  @P2 STG.E.U16 desc[UR36][R6.64+0x2], R157 ;  /* 0x0000029d06002986 */ /* 0x0001e8000c101524 */
[----:B------:R-:W3:Y:S01]  /*16b30*/  @P3 LDG.E.LTC128B.U16 R153, desc[UR36][R8.64] ;  /* 0x0000002408993981 */ /* 0x000ee2000c1e1520 */
[----:B------:R-:W-:-:S05]  /*16b40*/  IADD3 R156, P2, R20, R156, RZ ;  /* 0x0000009c149c7210 */ /* 0x000fca0007f5e0ff */
[----:B0-----:R-:W-:Y:S01]  /*16b50*/  IMAD.X R157, R21, 0x1, R155, P2 ;  /* 0x00000001159d7824 */ /* 0x001fe200010e069b */
[----:B------:R-:W-:Y:S01]  /*16b60*/  ISETP.GT.AND P2, PT, R0, 0x1, P1 ;  /* 0x000000010000780c */ /* 0x000fe20000f44270 */
[----:B------:R-:W-:Y:S01]  /*16b70*/  IMAD.WIDE.U32 R156, R152, UR44, R156 ;  /* 0x0000002c989c7c25 */ /* 0x000fe2000f8e009c */
[----:B------:R-:W-:-:S03]  /*16b80*/  IADD3 R160, P4, R4, UR4, RZ ;  /* 0x0000000404a07c10 */ /* 0x000fc6000ff9e0ff */
[----:B------:R-:W-:Y:S02]  /*16b90*/  IMAD.IADD R155, R163, 0x1, R157 ;  /* 0x00000001a39b7824 */ /* 0x000fe400078e029d */
[----:B---3--:R-:W-:-:S04]  /*16ba0*/  IMAD.U32 R8, R153, 0x10000, RZ ;  /* 0x0001000099087824 */ /* 0x008fc800078e00ff */
[----:B------:R-:W-:-:S04]  /*16bb0*/  FMUL R8, R8, R16 ;  /* 0x0000001008087220 */ /* 0x000fc80000400000 */
[----:B------:R-:W-:Y:S01]  /*16bc0*/  FFMA R9, R161, R2, R8 ;  /* 0x00000002a1097223 */ /* 0x000fe20000000008 */
[----:B------:R-:W-:-:S04]  /*16bd0*/  LEA R8, P5, R156, R14, 0x1 ;  /* 0x0000000e9c087211 */ /* 0x000fc800078a08ff */
[----:B------:R-:W-:Y:S02]  /*16be0*/  F2FP.BF16.F32.PACK_AB R9, RZ, R9 ;  /* 0x00000009ff09723e */ /* 0x000fe400000010ff */
[----:B------:R-:W-:Y:S02]  /*16bf0*/  IADD3.X R161, R5, UR5, RZ, P4, !PT ;  /* 0x0000000505a17c10 */ /* 0x000fe4000a7fe4ff */
[----:B------:R-:W-:Y:S02]  /*16c00*/  PRMT R157, R9, 0x7610, R157 ;  /* 0x00007610099d7816 */ /* 0x000fe4000000009d */
[----:B------:R-:W-:Y:S02]  /*16c10*/  LEA.HI.X R9, R156, R15, R155, 0x1, P5 ;  /* 0x0000000f9c097211 */ /* 0x000fe400028f0c9b */
[----:B------:R-:W3:Y:S04]  /*16c20*/  LDL.LU R156, [R1+0xc] ;  /* 0x00000c00019c7983 */ /* 0x000ee80000300800 */
[----:B------:R0:W-:Y:S04]  /*16c30*/  @P3 STG.E.U16 desc[UR36][R160.64], R157 ;  /* 0x0000009da0003986 */ /* 0x0001e8000c101524 */
[----:B------:R-:W4:Y:S01]  /*16c40*/  @P2 LDG.E.LTC128B.U16 R153, desc[UR36][R8.64+0x2] ;  /* 0x0000022408992981 */ /* 0x000f22000c1e1520 */
[----:B------:R-:W-:-:S03]  /*16c50*/  ISETP.GT.AND P4, PT, R0, 0x8, P0 ;  /* 0x000000080000780c */ /* 0x000fc60000784270 */
[----:B0-----:R-:W2:Y:S01]  /*16c60*/  LDL.LU R161, [R1+0xd8] ;  /* 0x0000d80001a17983 */ /* 0x001ea20000300800 */
[----:B----4-:R-:W-:-:S04]  /*16c70*/  IMAD.U32 R155, R153, 0x10000, RZ ;  /* 0x00010000999b7824 */ /* 0x010fc800078e00ff */
[----:B------:R-:W-:-:S04]  /*16c80*/  FMUL R155, R155, R16 ;  /* 0x000000109b9b7220 */ /* 0x000fc80000400000 */
[----:B---3--:R-:W-:Y:S01]  /*16c90*/  FFMA R155, R156, R2, R155 ;  /* 0x000000029c9b7223 */ /* 0x008fe2000000009b */
[----:B------:R-:W-:-:S04]  /*16ca0*/  IADD3 R156, P3, R4, UR4, RZ ;  /* 0x00000004049c7c10 */ /* 0x000fc8000ff7e0ff */
[----:B------:R-:W-:Y:S02]  /*16cb0*/  F2FP.BF16.F32.PACK_AB R155, RZ, R155 ;  /* 0x0000009bff9b723e */ /* 0x000fe400000010ff */
[----:B------:R-:W-:-:S05]  /*16cc0*/  IADD3.X R157, R5, UR5, RZ, P3, !PT ;  /* 0x00000005059d7c10 */ /* 0x000fca0009ffe4ff */
[----:B------:R0:W-:Y:S04]  /*16cd0*/  @P2 STG.E.U16 desc[UR36][R156.64+0x2], R155 ;  /* 0x0000029b9c002986 */ /* 0x0001e8000c101524 */
[----:B------:R-:W3:Y:S01]  /*16ce0*/  @P4 LDG.E.LTC128B.U16 R153, desc[UR36][R10.64+0x10] ;  /* 0x000010240a994981 */ /* 0x000ee2000c1e1520 */
[----:B------:R-:W-:-:S03]  /*16cf0*/  ISETP.GT.AND P2, PT, R0, 0x9, P0 ;  /* 0x000000090000780c */ /* 0x000fc60000744270 */
[----:B0-----:R-:W4:Y:S01]  /*16d00*/  LDL.LU R156, [R1+0x14] ;  /* 0x00001400019c7983 */ /* 0x001f220000300800 */
[----:B------:R-:W-:-:S03]  /*16d10*/  ISETP.GT.AND P3, PT, R0, 0x8, P1 ;  /* 0x000000080000780c */ /* 0x000fc60000f64270 */
[----:B------:R-:W2:Y:S01]  /*16d20*/  LDL.LU R157, [R1+0x18] ;  /* 0x00001800019d7983 */ /* 0x000ea20000300800 */
[----:B---3--:R-:W-:-:S04]  /*16d30*/  IMAD.U32 R155, R153, 0x10000, RZ ;  /* 0x00010000999b7824 */ /* 0x008fc800078e00ff */
[----:B------:R-:W-:-:S04]  /*16d40*/  FMUL R155, R155, R16 ;  /* 0x000000109b9b7220 */ /* 0x000fc80000400000 */
[----:B------:R-:W-:Y:S02]  /*16d50*/  FFMA R155, R35, R2, R155 ;  /* 0x00000002239b7223 */ /* 0x000fe4000000009b */
[----:B------:R-:W5:Y:S03]  /*16d60*/  LDL.LU R35, [R1+0x434] ;  /* 0x0004340001237983 */ /* 0x000f660000300800 */
[----:B------:R-:W-:-:S05]  /*16d70*/  F2FP.BF16.F32.PACK_AB R155, RZ, R155 ;  /* 0x0000009bff9b723e */ /* 0x000fca00000010ff */
[----:B------:R0:W-:Y:S04]  /*16d80*/  @P4 STG.E.U16 desc[UR36][R6.64+0x10], R155 ;  /* 0x0000109b06004986 */ /* 0x0001e8000c101524 */
[----:B------:R-:W0:Y:S02]  /*16d90*/  @P2 LDG.E.LTC128B.U16 R153, desc[UR36][R10.64+0x12] ;  /* 0x000012240a992981 */ /* 0x000e24000c1e1520 */
[----:B0-----:R-:W-:-:S04]  /*16da0*/  IMAD.U32 R155, R153, 0x10000, RZ ;  /* 0x00010000999b7824 */ /* 0x001fc800078e00ff */
[----:B------:R-:W-:-:S04]  /*16db0*/  FMUL R155, R155, R16 ;  /* 0x000000109b9b7220 */ /* 0x000fc80000400000 */
[----:B----4-:R-:W-:-:S05]  /*16dc0*/  FFMA R155, R156, R2, R155 ;  /* 0x000000029c9b7223 */ /* 0x010fca000000009b */
[----:B------:R-:W-:-:S05]  /*16dd0*/  F2FP.BF16.F32.PACK_AB R155, RZ, R155 ;  /* 0x0000009bff9b723e */ /* 0x000fca00000010ff */
[----:B------:R0:W-:Y:S04]  /*16de0*/  @P2 STG.E.U16 desc[UR36][R6.64+0x12], R155 ;  /* 0x0000129b06002986 */ /* 0x0001e8000c101524 */
[----:B------:R-:W0:Y:S01]  /*16df0*/  @P3 LDG.E.LTC128B.U16 R153, desc[UR36][R8.64+0x10] ;  /* 0x0000102408993981 */ /* 0x000e22000c1e1520 */
[----:B------:R-:W-:Y:S02]  /*16e00*/  ISETP.GT.AND P4, PT, R0, 0x9, P1 ;  /* 0x000000090000780c */ /* 0x000fe40000f84270 */
[----:B------:R-:W-:Y:S01]  /*16e10*/  IADD3 R156, P2, R4, UR4, RZ ;  /* 0x00000004049c7c10 */ /* 0x000fe2000ff5e0ff */
[----:B0-----:R-:W-:-:S04]  /*16e20*/  IMAD.U32 R155, R153, 0x10000, RZ ;  /* 0x00010000999b7824 */ /* 0x001fc800078e00ff */
[----:B------:R-:W-:-:S04]  /*16e30*/  FMUL R155, R155, R16 ;  /* 0x000000109b9b7220 */ /* 0x000fc80000400000 */
[----:B--2---:R-:W-:Y:S01]  /*16e40*/  FFMA R155, R157, R2, R155 ;  /* 0x000000029d9b7223 */ /* 0x004fe2000000009b */
[----:B------:R-:W-:-:S04]  /*16e50*/  IADD3.X R157, R5, UR5, RZ, P2, !PT ;  /* 0x00000005059d7c10 */ /* 0x000fc800097fe4ff */
[----:B------:R-:W-:-:S05]  /*16e60*/  F2FP.BF16.F32.PACK_AB R155, RZ, R155 ;  /* 0x0000009bff9b723e */ /* 0x000fca00000010ff */
[----:B------:R0:W-:Y:S04]  /*16e70*/  @P3 STG.E.U16 desc[UR36][R156.64+0x10], R155 ;  /* 0x0000109b9c003986 */ /* 0x0001e8000c101524 */
[----:B------:R-:W2:Y:S04]  /*16e80*/  @P4 LDG.E.LTC128B.U16 R153, desc[UR36][R8.64+0x12] ;  /* 0x0000122408994981 */ /* 0x000ea8000c1e1520 */
[----:B0-----:R-:W3:Y:S01]  /*16e90*/  LDL.LU R157, [R1+0x1c] ;  /* 0x00001c00019d7983 */ /* 0x001ee20000300800 */
[----:B------:R-:W-:Y:S02]  /*16ea0*/  ISETP.GT.AND P3, PT, R0, 0x10, P0 ;  /* 0x000000100000780c */ /* 0x000fe40000764270 */
[----:B------:R-:W-:Y:S01]  /*16eb0*/  IADD3 R156, P2, R4, UR4, RZ ;  /* 0x00000004049c7c10 */ /* 0x000fe2000ff5e0ff */
[----:B--2---:R-:W-:-:S04]  /*16ec0*/  IMAD.U32 R155, R153, 0x10000, RZ ;  /* 0x00010000999b7824 */ /* 0x004fc800078e00ff */
[----:B------:R-:W-:-:S04]  /*16ed0*/  FMUL R155, R155, R16 ;  /* 0x000000109b9b7220 */ /* 0x000fc80000400000 */
[----:B---3--:R-:W-:Y:S01]  /*16ee0*/  FFMA R155, R157, R2, R155 ;  /* 0x000000029d9b7223 */ /* 0x008fe2000000009b */
[----:B------:R-:W-:-:S04]  /*16ef0*/  IADD3.X R157, R5, UR5, RZ, P2, !PT ;  /* 0x00000005059d7c10 */ /* 0x000fc800097fe4ff */
[----:B------:R-:W-:-:S05]  /*16f00*/  F2FP.BF16.F32.PACK_AB R155, RZ, R155 ;  /* 0x0000009bff9b723e */ /* 0x000fca00000010ff */
[----:B------:R0:W-:Y:S04]  /*16f10*/  @P4 STG.E.U16 desc[UR36][R156.64+0x12], R155 ;  /* 0x0000129b9c004986 */ /* 0x0001e8000c101524 */
[----:B------:R-:W2:Y:S01]  /*16f20*/  @P3 LDG.E.LTC128B.U16 R153, desc[UR36][R10.64+0x20] ;  /* 0x000020240a993981 */ /* 0x000ea2000c1e1520 */
[----:B------:R-:W-:-:S03]  /*16f30*/  ISETP.GT.AND P2, PT, R0, 0x11, P0 ;  /* 0x000000110000780c */ /* 0x000fc60000744270 */
[----:B0-----:R-:W3:Y:S04]  /*16f40*/  LDL.LU R156, [R1+0x24] ;  /* 0x00002400019c7983 */ /* 0x001ee80000300800 */
[----:B------:R-:W4:Y:S01]  /*16f50*/  LDL.LU R157, [R1+0x28] ;  /* 0x00002800019d7983 */ /* 0x000f220000300800 */
[----:B--2---:R-:W-:-:S04]  /*16f60*/  IMAD.U32 R155, R153, 0x10000, RZ ;  /* 0x00010000999b7824 */ /* 0x004fc800078e00ff */
[----:B------:R-:W-:-:S04]  /*16f70*/  FMUL R155, R155, R16 ;  /* 0x000000109b9b7220 */ /* 0x000fc80000400000 */
[----:B------:R-:W-:Y:S01]  /*16f80*/  FFMA R155, R34, R2, R155 ;  /* 0x00000002229b7223 */ /* 0x000fe2000000009b */
[----:B------:R-:W-:Y:S01]  /*16f90*/  ISETP.GT.AND P4, PT, R0, 0x11, P1 ;  /* 0x000000110000780c */ /* 0x000fe20000f84270 */
[----:B------:R-:W5:Y:S03]  /*16fa0*/  LDL.LU R34, [R1+0x430] ;  /* 0x0004300001227983 */ /* 0x000f660000300800 */
[----:B------:R-:W-:-:S05]  /*16fb0*/  F2FP.BF16.F32.PACK_AB R155, RZ, R155 ;  /* 0x0000009bff9b723e */ /* 0x000fca00000010ff */
[----:B------:R0:W-:Y:S04]  /*16fc0*/  @P3 STG.E.U16 desc[UR36][R6.64+0x20], R155 ;  /* 0x0000209b06003986 */ /* 0x0001e8000c101524 */
[----:B------:R-:W0:Y:S01]  /*16fd0*/  @P2 LDG.E.LTC128B.U16 R153, desc[UR36][R10.64+0x22] ;  /* 0x000022240a992981 */ /* 0x000e22000c1e1520 */
[----:B------:R-:W-:Y:S01]  /*16fe0*/  ISETP.GT.AND P3, PT, R0, 0x10, P1 ;  /* 0x000000100000780c */ /* 0x000fe20000f64270 */
[----:B0-----:R-:W-:-:S04]  /*16ff0*/  IMAD.U32 R155, R153, 0x10000, RZ ;  /* 0x00010000999b7824 */ /* 0x001fc800078e00ff */
[----:B------:R-:W-:-:S04]  /*17000*/  FMUL R155, R155, R16 ;  /* 0x000000109b9b7220 */ /* 0x000fc80000400000 */
[----:B---3--:R-:W-:-:S05]  /*17010*/  FFMA R155, R156, R2, R155 ;  /* 0x000000029c9b7223 */ /* 0x008fca000000009b */
[----:B------:R-:W-:-:S05]  /*17020*/  F2FP.BF16.F32.PACK_AB R155, RZ, R155 ;  /* 0x0000009bff9b723e */ /* 0x000fca00000010ff */
[----:B------:R0:W-:Y:S04]  /*17030*/  @P2 STG.E.U16 desc[UR36][R6.64+0x22], R155 ;  /* 0x0000229b06002986 */ /* 0x0001e8000c101524 */
[----:B------:R-:W0:Y:S01]  /*17040*/  @P3 LDG.E.LTC128B.U16 R153, desc[UR36][R8.64+0x20] ;  /* 0x0000202408993981 */ /* 0x000e22000c1e1520 */
[----:B------:R-:W-:Y:S01]  /*17050*/  IADD3 R156, P2, R4, UR4, RZ ;  /* 0x00000004049c7c10 */ /* 0x000fe2000ff5e0ff */
[----:B0-----:R-:W-:-:S04]  /*17060*/  IMAD.U32 R155, R153, 0x10000, RZ ;  /* 0x00010000999b7824 */ /* 0x001fc800078e00ff */
[----:B------:R-:W-:-:S04]  /*17070*/  FMUL R155, R155, R16 ;  /* 0x000000109b9b7220 */ /* 0x000fc80000400000 */
[----:B----4-:R-:W-:Y:S01]  /*17080*/  FFMA R155, R157, R2, R155 ;  /* 0x000000029d9b7223 */ /* 0x010fe2000000009b */
        /* <DEDUP_REMOVED lines=373> */
[----:B------:R-:W2:Y:S04]  /*187e0*/  @P3 LDG.E.LTC128B.U16 R153, desc[UR36][R10.64+0xd0] ;  /* 0x0000d0240a993981 */ /* 0x000ea8000c1e1520 */
[----:B0-----:R-:W3:Y:S01]  /*187f0*/  LDL.LU R156, [R1+0xd0] ;  /* 0x0000d000019c7983 */ /* 0x001ee20000300800 */
[----:B------:R-:W-:-:S03]  /*18800*/  ISETP.GT.AND P2, PT, R0, 0x69, P0 ;  /* 0x000000690000780c */ /* 0x000fc60000744270 */
[----:B------:R-:W4:Y:S01]  /*18810*/  LDL.LU R157, [R1+0xd4] ;  /* 0x0000d400019d7983 */ /* 0x000f220000300800 */
[----:B--2---:R-:W-:-:S04]  /*18820*/  IMAD.U32 R155, R153, 0x10000, RZ ;  /* 0x00010000999b7824 */ /* 0x004fc800078e00ff */
[----:B------:R-:W-:-:S04]  /*18830*/  FMUL R155, R155, R16 ;  /* 0x000000109b9b7220 */ /* 0x000fc80000400000 */
[----:B---3--:R-:W-:-:S05]  /*18840*/  FFMA R155, R156, R2, R155 ;  /* 0x000000029c9b7223 */ /* 0x008fca000000009b */
        /* <DEDUP_REMOVED lines=10> */
[----:B------:R-:W-:Y:S02]  /*188f0*/  ISETP.GT.AND P4, PT, R0, 0x69, P1 ;  /* 0x000000690000780c */ /* 0x000fe40000f84270 */
[----:B------:R-:W-:-:S04]  /*18900*/  IADD3 R156, P2, R4, UR4, RZ ;  /* 0x00000004049c7c10 */ /* 0x000fc8000ff5e0ff */
[----:B------:R-:W-:Y:S01]  /*18910*/  IADD3.X R157, R5, UR5, RZ, P2, !PT ;  /* 0x00000005059d7c10 */ /* 0x000fe200097fe4ff */
[----:B0-----:R-:W-:-:S04]  /*18920*/  IMAD.U32 R155, R153, 0x10000, RZ ;  /* 0x00010000999b7824 */ /* 0x001fc800078e00ff */
[----:B------:R-:W-:-:S04]  /*18930*/  FMUL R155, R155, R16 ;  /* 0x000000109b9b7220 */ /* 0x000fc80000400000 */
[----:B------:R-:W-:-:S05]  /*18940*/  FFMA R155, R161, R2, R155 ;  /* 0x00000002a19b7223 */ /* 0x000fca000000009b */
        /* <DEDUP_REMOVED lines=19> */
[----:B------:R-:W-:-:S04]  /*18a80*/  F2FP.BF16.F32.PACK_AB R161, RZ, R161 ;  /* 0x000000a1ffa1723e */ /* 0x000fc800000010ff */
[----:B------:R-:W-:-:S05]  /*18a90*/  PRMT R155, R161, 0x7610, R155 ;  /* 0x00007610a19b7816 */ /* 0x000fca000000009b */
[----:B------:R-:W-:Y:S04]  /*18aa0*/  @P3 STG.E.U16 desc[UR36][R6.64+0xe0], R155 ;  /* 0x0000e09b06003986 */ /* 0x000fe8000c101524 */
[----:B------:R-:W2:Y:S01]  /*18ab0*/  @P2 LDG.E.LTC128B.U16 R153, desc[UR36][R10.64+0xe2] ;  /* 0x0000e2240a992981 */ /* 0x000ea2000c1e1520 */
[----:B------:R-:W-:Y:S01]  /*18ac0*/  ISETP.GT.AND P3, PT, R0, 0x70, P1 ;  /* 0x000000700000780c */ /* 0x000fe20000f64270 */
[----:B--2---:R-:W-:-:S04]  /*18ad0*/  IMAD.U32 R157, R153, 0x10000, RZ ;  /* 0x00010000999d7824 */ /* 0x004fc800078e00ff */
[----:B------:R-:W-:-:S04]  /*18ae0*/  FMUL R157, R157, R16 ;  /* 0x000000109d9d7220 */ /* 0x000fc80000400000 */
[----:B----4-:R-:W-:-:S05]  /*18af0*/  FFMA R157, R156, R2, R157 ;  /* 0x000000029c9d7223 */ /* 0x010fca000000009d */
[----:B------:R-:W-:-:S05]  /*18b00*/  F2FP.BF16.F32.PACK_AB R157, RZ, R157 ;  /* 0x0000009dff9d723e */ /* 0x000fca00000010ff */
[----:B------:R0:W-:Y:S04]  /*18b10*/  @P2 STG.E.U16 desc[UR36][R6.64+0xe2], R157 ;  /* 0x0000e29d06002986 */ /* 0x0001e8000c101524 */
[----:B------:R-:W2:Y:S01]  /*18b20*/  @P3 LDG.E.LTC128B.U16 R153, desc[UR36][R8.64+0xe0] ;  /* 0x0000e02408993981 */ /* 0x000ea2000c1e1520 */
[----:B------:R-:W-:Y:S02]  /*18b30*/  ISETP.GT.AND P4, PT, R0, 0x71, P1 ;  /* 0x000000710000780c */ /* 0x000fe40000f84270 */
[----:B------:R-:W-:-:S04]  /*18b40*/  IADD3 R156, P2, R4, UR4, RZ ;  /* 0x00000004049c7c10 */ /* 0x000fc8000ff5e0ff */
[----:B0-----:R-:W-:Y:S01]  /*18b50*/  IADD3.X R157, R5, UR5, RZ, P2, !PT ;  /* 0x00000005059d7c10 */ /* 0x001fe200097fe4ff */
[----:B--2---:R-:W-:-:S04]  /*18b60*/  IMAD.U32 R155, R153, 0x10000, RZ ;  /* 0x00010000999b7824 */ /* 0x004fc800078e00ff */
[----:B------:R-:W-:-:S04]  /*18b70*/  FMUL R155, R155, R16 ;  /* 0x000000109b9b7220 */ /* 0x000fc80000400000 */
[----:B------:R-:W-:-:S05]  /*18b80*/  FFMA R155, R235, R2, R155 ;  /* 0x00000002eb9b7223 */ /* 0x000fca000000009b */
[----:B------:R-:W-:-:S04]  /*18b90*/  F2FP.BF16.F32.PACK_AB R155, RZ, R155 ;  /* 0x0000009bff9b723e */ /* 0x000fc800000010ff */
[----:B------:R-:W-:-:S05]  /*18ba0*/  PRMT R160, R155, 0x7610, R160 ;  /* 0x000076109ba07816 */ /* 0x000fca00000000a0 */
[----:B------:R0:W-:Y:S04]  /*18bb0*/  @P3 STG.E.U16 desc[UR36][R156.64+0xe0], R160 ;  /* 0x0000e0a09c003986 */ /* 0x0001e8000c101524 */
[----:B------:R-:W2:Y:S01]  /*18bc0*/  @P4 LDG.E.LTC128B.U16 R153, desc[UR36][R8.64+0xe2] ;  /* 0x0000e22408994981 */ /* 0x000ea2000c1e1520 */
[----:B------:R-:W-:Y:S02]  /*18bd0*/  ISETP.GT.AND P3, PT, R0, 0x78, P0 ;  /* 0x000000780000780c */ /* 0x000fe40000764270 */
[----:B0-----:R-:W-:-:S04]  /*18be0*/  IADD3 R156, P2, R4, UR4, RZ ;  /* 0x00000004049c7c10 */ /* 0x001fc8000ff5e0ff */
[----:B------:R-:W-:Y:S01]  /*18bf0*/  IADD3.X R157, R5, UR5, RZ, P2, !PT ;  /* 0x00000005059d7c10 */ /* 0x000fe200097fe4ff */
[----:B--2---:R-:W-:-:S04]  /*18c00*/  IMAD.U32 R155, R153, 0x10000, RZ ;  /* 0x00010000999b7824 */ /* 0x004fc800078e00ff */
[----:B------:R-:W-:-:S04]  /*18c10*/  FMUL R155, R155, R16 ;  /* 0x000000109b9b7220 */ /* 0x000fc80000400000 */
[----:B------:R-:W-:-:S05]  /*18c20*/  FFMA R155, R234, R2, R155 ;  /* 0x00000002ea9b7223 */ /* 0x000fca000000009b */
[----:B------:R-:W-:-:S04]  /*18c30*/  F2FP.BF16.F32.PACK_AB R155, RZ, R155 ;  /* 0x0000009bff9b723e */ /* 0x000fc800000010ff */
[----:B------:R-:W-:-:S05]  /*18c40*/  PRMT R161, R155, 0x7610, R161 ;  /* 0x000076109ba17816 */ /* 0x000fca00000000a1 */
[----:B------:R0:W-:Y:S04]  /*18c50*/  @P4 STG.E.U16 desc[UR36][R156.64+0xe2], R161 ;  /* 0x0000e2a19c004986 */ /* 0x0001e8000c101524 */
[----:B------:R-:W2:Y:S01]  /*18c60*/  @P3 LDG.E.LTC128B.U16 R153, desc[UR36][R10.64+0xf0] ;  /* 0x0000f0240a993981 */ /* 0x000ea2000c1e1520 */
[----:B------:R-:W-:Y:S01]  /*18c70*/  ISETP.GT.AND P2, PT, R0, 0x79, P0 ;  /* 0x000000790000780c */ /* 0x000fe20000744270 */
[----:B--2---:R-:W-:-:S04]  /*18c80*/  IMAD.U32 R155, R153, 0x10000, RZ ;  /* 0x00010000999b7824 */ /* 0x004fc800078e00ff */
[----:B------:R-:W-:-:S04]  /*18c90*/  FMUL R155, R155, R16 ;  /* 0x000000109b9b7220 */ /* 0x000fc80000400000 */
[----:B------:R-:W-:-:S05]  /*18ca0*/  FFMA R155, R233, R2, R155 ;  /* 0x00000002e99b7223 */ /* 0x000fca000000009b */
[----:B------:R-:W-:-:S04]  /*18cb0*/  F2FP.BF16.F32.PACK_AB R155, RZ, R155 ;  /* 0x0000009bff9b723e */ /* 0x000fc800000010ff */
[----:B0-----:R-:W-:-:S05]  /*18cc0*/  PRMT R157, R155, 0x7610, R157 ;  /* 0x000076109b9d7816 */ /* 0x001fca000000009d */
[----:B------:R0:W-:Y:S04]  /*18cd0*/  @P3 STG.E.U16 desc[UR36][R6.64+0xf0], R157 ;  /* 0x0000f09d06003986 */ /* 0x0001e8000c101524 */
[----:B------:R-:W2:Y:S01]  /*18ce0*/  @P2 LDG.E.LTC128B.U16 R153, desc[UR36][R10.64+0xf2] ;  /* 0x0000f2240a992981 */ /* 0x000ea2000c1e1520 */
[----:B------:R-:W-:Y:S01]  /*18cf0*/  ISETP.GT.AND P3, PT, R0, 0x78, P1 ;  /* 0x000000780000780c */ /* 0x000fe20000f64270 */
[----:B--2---:R-:W-:-:S04]  /*18d00*/  IMAD.U32 R155, R153, 0x10000, RZ ;  /* 0x00010000999b7824 */ /* 0x004fc800078e00ff */
[----:B------:R-:W-:-:S04]  /*18d10*/  FMUL R155, R155, R16 ;  /* 0x000000109b9b7220 */ /* 0x000fc80000400000 */
[----:B------:R-:W-:-:S05]  /*18d20*/  FFMA R155, R232, R2, R155 ;  /* 0x00000002e89b7223 */ /* 0x000fca000000009b */
[----:B------:R-:W-:-:S04]  /*18d30*/  F2FP.BF16.F32.PACK_AB R155, RZ, R155 ;  /* 0x0000009bff9b723e */ /* 0x000fc800000010ff */
[----:B------:R-:W-:-:S05]  /*18d40*/  PRMT R160, R155, 0x7610, R160 ;  /* 0x000076109ba07816 */ /* 0x000fca00000000a0 */
[----:B------:R-:W-:Y:S04]  /*18d50*/  @P2 STG.E.U16 desc[UR36][R6.64+0xf2], R160 ;  /* 0x0000f2a006002986 */ /* 0x000fe8000c101524 */
        /* <DEDUP_REMOVED lines=48> */
[----:B-1----:R-:W-:-:S04]  /*19060*/  IADD3 R160, P2, R4, UR4, RZ ;  /* 0x0000000404a07c10 */ /* 0x002fc8000ff5e0ff */
        /* <DEDUP_REMOVED lines=31> */
[----:B------:R-:W-:Y:S02]  /*19260*/  PRMT R161, R155, 0x7610, R161 ;  /* 0x000076109ba17816 */ /* 0x000fe400000000a1 */
[----:B------:R-:W-:-:S03]  /*19270*/  PRMT R155, R153, 0x7610, R155 ;  /* 0x00007610999b7816 */ /* 0x000fc6000000009b */
        /* <DEDUP_REMOVED lines=478> */
[----:B------:R-:W-:Y:S04]  /*1b060*/  @P4 STG.E.U16 desc[UR36][R160.64+0x1e2], R157 ;  /* 0x0001e29da0004986 */ /* 0x000fe8000c101524 */
        /* <DEDUP_REMOVED lines=26> */
[----:B------:R1:W2:Y:S01]  /*1b210*/  @P1 LDG.E.LTC128B.U16 R155, desc[UR36][R8.64+0x1f2] ;  /* 0x0001f224089b1981 */ /* 0x0002a2000c1e1520 */
[----:B------:R-:W-:-:S05]  /*1b220*/  IADD3 R161, P0, R162, 0x100, RZ ;  /* 0x00000100a2a17810 */ /* 0x000fca0007f1e0ff */
[----:B------:R-:W-:-:S04]  /*1b230*/  IMAD.X R7, RZ, RZ, UR7, P0 ;  /* 0x00000007ff077e24 */ /* 0x000fc800080e06ff */
[-C--:B------:R-:W-:Y:S01]  /*1b240*/  IMAD R6, R7, R18.reuse, RZ ;  /* 0x0000001207067224 */ /* 0x080fe200078e02ff */
[----:B------:R-:W-:Y:S01]  /*1b250*/  ISETP.GT.AND P0, PT, R3, 0x100, PT ;  /* 0x000001000300780c */ /* 0x000fe20003f04270 */
[----:B0-----:R-:W-:-:S03]  /*1b260*/  IMAD.WIDE.U32 R156, R161, R18, R22 ;  /* 0x00000012a19c7225 */ /* 0x001fc600078e0016 */
[----:B------:R-:W-:Y:S01]  /*1b270*/  ISETP.GT.AND P2, PT, R0, RZ, P0 ;  /* 0x000000ff0000720c */ /* 0x000fe20000744270 */
[----:B------:R-:W-:Y:S01]  /*1b280*/  IMAD R153, R161, R19, R6 ;  /* 0x00000013a1997224 */ /* 0x000fe200078e0206 */
[----:B------:R-:W-:Y:S02]  /*1b290*/  IADD3 R6, P3, R4, UR4, RZ ;  /* 0x0000000404067c10 */ /* 0x000fe4000ff7e0ff */
[----:B------:R-:W-:Y:S01]  /*1b2a0*/  LEA R10, P4, R156, R14, 0x1 ;  /* 0x0000000e9c0a7211 */ /* 0x000fe200078808ff */
[----:B-1----:R-:W-:-:S05]  /*1b2b0*/  IMAD.IADD R8, R157, 0x1, R153 ;  /* 0x000000019d087824 */ /* 0x002fca00078e0299 */
[----:B------:R-:W-:Y:S01]  /*1b2c0*/  LEA.HI.X R11, R156, R15, R8, 0x1, P4 ;  /* 0x0000000f9c0b7211 */ /* 0x000fe200020f0c08 */
[----:B--2---:R-:W-:-:S04]  /*1b2d0*/  IMAD.U32 R7, R155, 0x10000, RZ ;  /* 0x000100009b077824 */ /* 0x004fc800078e00ff */
[----:B------:R-:W-:-:S04]  /*1b2e0*/  FMUL R7, R7, R16 ;  /* 0x0000001007077220 */ /* 0x000fc80000400000 */
[----:B------:R-:W-:-:S05]  /*1b2f0*/  FFMA R7, R166, R2, R7 ;  /* 0x00000002a6077223 */ /* 0x000fca0000000007 */
[----:B------:R-:W-:Y:S02]  /*1b300*/  F2FP.BF16.F32.PACK_AB R9, RZ, R7 ;  /* 0x00000007ff09723e */ /* 0x000fe400000010ff */
[----:B------:R-:W-:Y:S02]  /*1b310*/  IADD3.X R7, R5, UR5, RZ, P3, !PT ;  /* 0x0000000505077c10 */ /* 0x000fe40009ffe4ff */
[----:B------:R-:W-:-:S05]  /*1b320*/  PRMT R157, R9, 0x7610, R157 ;  /* 0x00007610099d7816 */ /* 0x000fca000000009d */
[----:B------:R0:W-:Y:S04]  /*1b330*/  @P1 STG.E.U16 desc[UR36][R6.64+0x1f2], R157 ;  /* 0x0001f29d06001986 */ /* 0x0001e8000c101524 */
[----:B------:R1:W2:Y:S01]  /*1b340*/  @P2 LDG.E.LTC128B.U16 R155, desc[UR36][R10.64] ;  /* 0x000000240a9b2981 */ /* 0x0002a2000c1e1520 */
[----:B------:R-:W-:-:S04]  /*1b350*/  IMAD.WIDE.U32 R8, R161, R18, R20 ;  /* 0x00000012a1087225 */ /* 0x000fc800078e0014 */
[----:B------:R-:W-:Y:S02]  /*1b360*/  IMAD.U32 R160, RZ, RZ, UR8 ;  /* 0x00000008ffa07e24 */ /* 0x000fe4000f8e00ff */
[----:B0-----:R-:W-:Y:S02]  /*1b370*/  IMAD.IADD R157, R153, 0x1, R9 ;  /* 0x00000001999d7824 */ /* 0x001fe400078e0209 */
[----:B------:R-:W-:Y:S02]  /*1b380*/  IMAD.MOV.U32 R156, RZ, RZ, R8 ;  /* 0x000000ffff9c7224 */ /* 0x000fe400078e0008 */
[----:B------:R-:W-:Y:S02]  /*1b390*/  IMAD.U32 R8, RZ, RZ, UR8 ;  /* 0x00000008ff087e24 */ /* 0x000fe4000f8e00ff */
[----:B------:R-:W-:-:S05]  /*1b3a0*/  IMAD.U32 R167, RZ, RZ, UR9 ;  /* 0x00000009ffa77e24 */ /* 0x000fca000f8e00ff */
[----:B-1----:R-:W-:Y:S02]  /*1b3b0*/  SHF.L.U64.HI R11, R8, 0x9, R167 ;  /* 0x00000009080b7819 */ /* 0x002fe400000102a7 */
[----:B------:R-:W-:Y:S01]  /*1b3c0*/  ISETP.GT.AND P3, PT, R0, 0x1, P0 ;  /* 0x000000010000780c */ /* 0x000fe20000764270 */
[----:B------:R-:W-:Y:S01]  /*1b3d0*/  IMAD.WIDE.U32 R156, R152, UR44, R156 ;  /* 0x0000002c989c7c25 */ /* 0x000fe2000f8e009c */
[----:B------:R-:W-:Y:S03]  /*1b3e0*/  BSSY B1, `(.L_x_44) ;  /* 0x000000e000017945 */ /* 0x000fe60003800000 */
[----:B------:R-:W-:Y:S01]  /*1b3f0*/  IMAD.IADD R7, R163, 0x1, R157 ;  /* 0x00000001a3077824 */ /* 0x000fe200078e029d */
[----:B------:R-:W-:-:S04]  /*1b400*/  LEA R6, P4, R156, R14, 0x1 ;  /* 0x0000000e9c067211 */ /* 0x000fc800078808ff */
[----:B------:R-:W-:Y:S01]  /*1b410*/  LEA.HI.X R7, R156, R15, R7, 0x1, P4 ;  /* 0x0000000f9c077211 */ /* 0x000fe200020f0c07 */
[----:B--2---:R-:W-:-:S04]  /*1b420*/  IMAD.U32 R9, R155, 0x10000, RZ ;  /* 0x000100009b097824 */ /* 0x004fc800078e00ff */
[----:B------:R-:W-:Y:S01]  /*1b430*/  FMUL R19, R9, R16 ;  /* 0x0000001009137220 */ /* 0x000fe20000400000 */
[----:B------:R-:W-:-:S03]  /*1b440*/  IMAD.SHL.U32 R9, R160, 0x200, RZ ;  /* 0x00000200a0097824 */ /* 0x000fc600078e00ff */
[----:B------:R-:W-:Y:S02]  /*1b450*/  FFMA R19, R24, R2, R19 ;  /* 0x0000000218137223 */ /* 0x000fe40000000013 */
[----:B------:R-:W-:-:S03]  /*1b460*/  IADD3 R12, P1, R9, R12, RZ ;  /* 0x0000000c090c7210 */ /* 0x000fc60007f3e0ff */
[----:B------:R-:W-:Y:S02]  /*1b470*/  F2FP.BF16.F32.PACK_AB R19, RZ, R19 ;  /* 0x00000013ff13723e */ /* 0x000fe400000010ff */
[----:B------:R-:W-:-:S05]  /*1b480*/  IMAD.X R13, R11, 0x1, R13, P1 ;  /* 0x000000010b0d7824 */ /* 0x000fca00008e060d */
[----:B------:R0:W-:Y:S01]  /*1b490*/  @P2 STG.E.U16 desc[UR36][R12.64], R19 ;  /* 0x000000130c002986 */ /* 0x0001e2000c101524 */
[----:B------:R-:W-:Y:S05]  /*1b4a0*/  @!P3 BRA `(.L_x_45) ;  /* 0x000000000004b947 */ /* 0x000fea0003800000 */
[----:B------:R1:W5:Y:S02]  /*1b4b0*/  LDG.E.LTC128B.U16 R155, desc[UR36][R6.64+0x2] ;  /* 0x00000224069b7981 */ /* 0x000364000c1e1520 */
.L_x_45:
[----:B------:R-:W-:Y:S05]  /*1b4c0*/  BSYNC B1 ;  /* 0x0000000000017941 */ /* 0x000fea0003800000 */
.L_x_44:
[----:B0----5:R-:W-:Y:S01]  /*1b4d0*/  IMAD.U32 R19, R155, 0x10000, RZ ;  /* 0x000100009b137824 */ /* 0x021fe200078e00ff */
[----:B------:R-:W-:Y:S01]  /*1b4e0*/  ISETP.GT.AND P1, PT, R3, 0x108, PT ;  /* 0x000001080300780c */ /* 0x000fe20003f24270 */
[----:B------:R-:W-:Y:S02]  /*1b4f0*/  BSSY B1, `(.L_x_46) ;  /* 0x0000010000017945 */ /* 0x000fe40003800000 */
[----:B------:R-:W-:Y:S01]  /*1b500*/  FMUL R8, R19, R16 ;  /* 0x0000001013087220 */ /* 0x000fe20000400000 */
[----:B------:R-:W-:Y:S01]  /*1b510*/  IMAD.WIDE.U32 R18, R161, R18, R164 ;  /* 0x00000012a1127225 */ /* 0x000fe200078e00a4 */
[----:B------:R-:W-:-:S03]  /*1b520*/  ISETP.GT.AND P2, PT, R0, RZ, P1 ;  /* 0x000000ff0000720c */ /* 0x000fc60000f44270 */
[----:B------:R-:W-:Y:S01]  /*1b530*/  FFMA R8, R25, R2, R8 ;  /* 0x0000000219087223 */ /* 0x000fe20000000008 */
[----:B------:R-:W-:Y:S01]  /*1b540*/  IMAD.IADD R153, R153, 0x1, R19 ;  /* 0x0000000199997824 */ /* 0x000fe200078e0213 */
[-C--:B------:R-:W-:Y:S02]  /*1b550*/  IADD3 R158, P4, R158, R18.reuse, RZ ;  /* 0x000000129e9e7210 */ /* 0x080fe40007f9e0ff */
[----:B------:R-:W-:Y:S02]  /*1b560*/  IADD3 R20, P5, R20, R18, RZ ;  /* 0x0000001214147210 */ /* 0x000fe40007fbe0ff */
[----:B------:R-:W-:Y:S01]  /*1b570*/  F2FP.BF16.F32.PACK_AB R8, RZ, R8 ;  /* 0x00000008ff08723e */ /* 0x000fe200000010ff */
[----:B------:R-:W-:Y:S01]  /*1b580*/  IMAD.X R22, R153, 0x1, R23, P4 ;  /* 0x0000000199167824 */ /* 0x000fe200020e0617 */
[C---:B------:R-:W-:Y:S01]  /*1b590*/  LEA R18, P4, R158.reuse, R14, 0x1 ;  /* 0x0000000e9e127211 */ /* 0x040fe200078808ff */
[----:B------:R-:W-:Y:S02]  /*1b5a0*/  IMAD.X R21, R21, 0x1, R153, P5 ;  /* 0x0000000115157824 */ /* 0x000fe400028e0699 */
[----:B------:R0:W-:Y:S01]  /*1b5b0*/  @P3 STG.E.U16 desc[UR36][R12.64+0x2], R8 ;  /* 0x000002080c003986 */ /* 0x0001e2000c101524 */
[----:B------:R-:W-:Y:S01]  /*1b5c0*/  LEA.HI.X R19, R158, R15, R22, 0x1, P4 ;  /* 0x0000000f9e137211 */ /* 0x000fe200020f0c16 */
[----:B------:R-:W-:Y:S08]  /*1b5d0*/  @!P2 BRA `(.L_x_47) ;  /* 0x000000000004a947 */ /* 0x000ff00003800000 */
[----:B------:R2:W5:Y:S02]  /*1b5e0*/  LDG.E.LTC128B.U16 R155, desc[UR36][R18.64] ;  /* 0x00000024129b7981 */ /* 0x000564000c1e1520 */
.L_x_47:
[----:B------:R-:W-:Y:S05]  /*1b5f0*/  BSYNC B1 ;  /* 0x0000000000017941 */ /* 0x000fea0003800000 */
.L_x_46:
[----:B-----5:R-:W-:Y:S01]  /*1b600*/  IMAD.U32 R3, R155, 0x10000, RZ ;  /* 0x000100009b037824 */ /* 0x020fe200078e00ff */
[----:B--2---:R-:W-:Y:S01]  /*1b610*/  IADD3 R18, P3, R9, R4, RZ ;  /* 0x0000000409127210 */ /* 0x004fe20007f7e0ff */
[----:B------:R-:W-:Y:S01]  /*1b620*/  IMAD.WIDE.U32 R152, R152, UR44, R20 ;  /* 0x0000002c98987c25 */ /* 0x000fe2000f8e0014 */
[----:B------:R-:W-:Y:S03]  /*1b630*/  BSSY B1, `(.L_x_48) ;  /* 0x000000c000017945 */ /* 0x000fe60003800000 */
[----:B------:R-:W-:Y:S01]  /*1b640*/  FMUL R3, R3, R16 ;  /* 0x0000001003037220 */ /* 0x000fe20000400000 */
[----:B------:R-:W-:Y:S01]  /*1b650*/  IMAD.X R19, R11, 0x1, R5, P3 ;  /* 0x000000010b137824 */ /* 0x000fe200018e0605 */
[----:B------:R-:W-:Y:S02]  /*1b660*/  LEA R14, P4, R152, R14, 0x1 ;  /* 0x0000000e980e7211 */ /* 0x000fe400078808ff */
[----:B------:R-:W-:Y:S01]  /*1b670*/  FFMA R3, R26, R2, R3 ;  /* 0x000000021a037223 */ /* 0x000fe20000000003 */
[----:B------:R-:W-:-:S04]  /*1b680*/  IMAD.IADD R163, R163, 0x1, R153 ;  /* 0x00000001a3a37824 */ /* 0x000fc800078e0299 */
[----:B------:R-:W-:Y:S02]  /*1b690*/  F2FP.BF16.F32.PACK_AB R3, RZ, R3 ;  /* 0x00000003ff03723e */ /* 0x000fe400000010ff */
[----:B------:R-:W-:Y:S02]  /*1b6a0*/  LEA.HI.X R15, R152, R15, R163, 0x1, P4 ;  /* 0x0000000f980f7211 */ /* 0x000fe400020f0ca3 */
[----:B------:R-:W-:Y:S01]  /*1b6b0*/  ISETP.GT.AND P4, PT, R0, 0x1, P1 ;  /* 0x000000010000780c */ /* 0x000fe20000f84270 */
[----:B------:R2:W-:-:S12]  /*1b6c0*/  @P2 STG.E.U16 desc[UR36][R18.64], R3 ;  /* 0x0000000312002986 */ /* 0x0005d8000c101524 */
[----:B--2---:R-:W-:Y:S05]  /*1b6d0*/  @!P4 BRA `(.L_x_49) ;  /* 0x000000000004c947 */ /* 0x004fea0003800000 */
[----:B------:R2:W5:Y:S02]  /*1b6e0*/  LDG.E.LTC128B.U16 R155, desc[UR36][R14.64+0x2] ;  /* 0x000002240e9b7981 */ /* 0x000564000c1e1520 */
.L_x_49:
[----:B------:R-:W-:Y:S05]  /*1b6f0*/  BSYNC B1 ;  /* 0x0000000000017941 */ /* 0x000fea0003800000 */
.L_x_48:
[----:B-----5:R-:W-:Y:S01]  /*1b700*/  IMAD.U32 R3, R155, 0x10000, RZ ;  /* 0x000100009b037824 */ /* 0x020fe200078e00ff */
[----:B------:R-:W-:Y:S01]  /*1b710*/  IADD3 R18, P2, R9, R4, RZ ;  /* 0x0000000409127210 */ /* 0x000fe20007f5e0ff */
[----:B------:R-:W-:Y:S01]  /*1b720*/  BSSY B1, `(.L_x_50) ;  /* 0x0000009000017945 */ /* 0x000fe20003800000 */
[----:B------:R-:W-:Y:S01]  /*1b730*/  ISETP.GT.AND P3, PT, R0, 0x8, P0 ;  /* 0x000000080000780c */ /* 0x000fe20000764270 */
[----:B0-----:R-:W-:Y:S02]  /*1b740*/  FMUL R8, R3, R16 ;  /* 0x0000001003087220 */ /* 0x001fe40000400000 */
[----:B------:R-:W-:Y:S02]  /*1b750*/  IMAD.X R19, R11, 0x1, R5, P2 ;  /* 0x000000010b137824 */ /* 0x000fe400010e0605 */
[----:B------:R-:W-:-:S05]  /*1b760*/  FFMA R8, R27, R2, R8 ;  /* 0x000000021b087223 */ /* 0x000fca0000000008 */
[----:B------:R-:W-:-:S05]  /*1b770*/  F2FP.BF16.F32.PACK_AB R8, RZ, R8 ;  /* 0x00000008ff08723e */ /* 0x000fca00000010ff */
[----:B------:R0:W-:Y:S01]  /*1b780*/  @P4 STG.E.U16 desc[UR36][R18.64+0x2], R8 ;  /* 0x0000020812004986 */ /* 0x0001e2000c101524 */
[----:B------:R-:W-:Y:S05]  /*1b790*/  @!P3 BRA `(.L_x_51) ;  /* 0x000000000004b947 */ /* 0x000fea0003800000 */
[----:B------:R3:W5:Y:S02]  /*1b7a0*/  LDG.E.LTC128B.U16 R155, desc[UR36][R6.64+0x10] ;  /* 0x00001024069b7981 */ /* 0x000764000c1e1520 */
.L_x_51:
[----:B------:R-:W-:Y:S05]  /*1b7b0*/  BSYNC B1 ;  /* 0x0000000000017941 */ /* 0x000fea0003800000 */
.L_x_50:
[----:B-----5:R-:W-:Y:S01]  /*1b7c0*/  IMAD.U32 R3, R155, 0x10000, RZ ;  /* 0x000100009b037824 */ /* 0x020fe200078e00ff */
[----:B------:R-:W-:Y:S01]  /*1b7d0*/  ISETP.GT.AND P2, PT, R0, 0x9, P0 ;  /* 0x000000090000780c */ /* 0x000fe20000744270 */
[----:B------:R-:W-:Y:S02]  /*1b7e0*/  BSSY B1, `(.L_x_52) ;  /* 0x0000007000017945 */ /* 0x000fe40003800000 */
[----:B------:R-:W-:-:S04]  /*1b7f0*/  FMUL R3, R3, R16 ;  /* 0x0000001003037220 */ /* 0x000fc80000400000 */
[----:B------:R-:W-:-:S05]  /*1b800*/  FFMA R3, R28, R2, R3 ;  /* 0x000000021c037223 */ /* 0x000fca0000000003 */
[----:B------:R-:W-:-:S05]  /*1b810*/  F2FP.BF16.F32.PACK_AB R3, RZ, R3 ;  /* 0x00000003ff03723e */ /* 0x000fca00000010ff */
[----:B------:R4:W-:Y:S01]  /*1b820*/  @P3 STG.E.U16 desc[UR36][R12.64+0x10], R3 ;  /* 0x000010030c003986 */ /* 0x0009e2000c101524 */
[----:B------:R-:W-:Y:S05]  /*1b830*/  @!P2 BRA `(.L_x_53) ;  /* 0x000000000004a947 */ /* 0x000fea0003800000 */
[----:B------:R0:W5:Y:S02]  /*1b840*/  LDG.E.LTC128B.U16 R155, desc[UR36][R6.64+0x12] ;  /* 0x00001224069b7981 */ /* 0x000164000c1e1520 */
.L_x_53:
[----:B------:R-:W-:Y:S05]  /*1b850*/  BSYNC B1 ;  /* 0x0000000000017941 */ /* 0x000fea0003800000 */
.L_x_52:
[----:B----45:R-:W-:Y:S01]  /*1b860*/  IMAD.U32 R3, R155, 0x10000, RZ ;  /* 0x000100009b037824 */ /* 0x030fe200078e00ff */
[----:B------:R-:W-:Y:S01]  /*1b870*/  ISETP.GT.AND P3, PT, R0, 0x8, P1 ;  /* 0x000000080000780c */ /* 0x000fe20000f64270 */
[----:B------:R-:W-:Y:S02]  /*1b880*/  BSSY B1, `(.L_x_54) ;  /* 0x0000007000017945 */ /* 0x000fe40003800000 */
[----:B0-----:R-:W-:-:S04]  /*1b890*/  FMUL R8, R3, R16 ;  /* 0x0000001003087220 */ /* 0x001fc80000400000 */
[----:B------:R-:W-:-:S05]  /*1b8a0*/  FFMA R8, R29, R2, R8 ;  /* 0x000000021d087223 */ /* 0x000fca0000000008 */
[----:B------:R-:W-:-:S05]  /*1b8b0*/  F2FP.BF16.F32.PACK_AB R8, RZ, R8 ;  /* 0x00000008ff08723e */ /* 0x000fca00000010ff */
[----:B------:R0:W-:Y:S01]  /*1b8c0*/  @P2 STG.E.U16 desc[UR36][R12.64+0x12], R8 ;  /* 0x000012080c002986 */ /* 0x0001e2000c101524 */
[----:B------:R-:W-:Y:S05]  /*1b8d0*/  @!P3 BRA `(.L_x_55) ;  /* 0x000000000004b947 */ /* 0x000fea0003800000 */
[----:B------:R4:W5:Y:S02]  /*1b8e0*/  LDG.E.LTC128B.U16 R155, desc[UR36][R14.64+0x10] ;  /* 0x000010240e9b7981 */ /* 0x000964000c1e1520 */
.L_x_55:
[----:B------:R-:W-:Y:S05]  /*1b8f0*/  BSYNC B1 ;  /* 0x0000000000017941 */ /* 0x000fea0003800000 */
.L_x_54:
[----:B-----5:R-:W-:Y:S01]  /*1b900*/  IMAD.U32 R3, R155, 0x10000, RZ ;  /* 0x000100009b037824 */ /* 0x020fe200078e00ff */
[----:B------:R-:W-:Y:S01]  /*1b910*/  IADD3 R18, P2, R4, R9, RZ ;  /* 0x0000000904127210 */ /* 0x000fe20007f5e0ff */
[----:B------:R-:W-:Y:S01]  /*1b920*/  BSSY B1, `(.L_x_56) ;  /* 0x0000009000017945 */ /* 0x000fe20003800000 */
[----:B------:R-:W-:Y:S01]  /*1b930*/  ISETP.GT.AND P4, PT, R0, 0x9, P1 ;  /* 0x000000090000780c */ /* 0x000fe20000f84270 */
[----:B------:R-:W-:Y:S02]  /*1b940*/  FMUL R3, R3, R16 ;  /* 0x0000001003037220 */ /* 0x000fe40000400000 */
[----:B------:R-:W-:Y:S02]  /*1b950*/  IMAD.X R19, R5, 0x1, R11, P2 ;  /* 0x0000000105137824 */ /* 0x000fe400010e060b */
[----:B------:R-:W-:-:S05]  /*1b960*/  FFMA R3, R30, R2, R3 ;  /* 0x000000021e037223 */ /* 0x000fca0000000003 */
[----:B------:R-:W-:-:S05]  /*1b970*/  F2FP.BF16.F32.PACK_AB R3, RZ, R3 ;  /* 0x00000003ff03723e */ /* 0x000fca00000010ff */
[----:B------:R0:W-:Y:S01]  /*1b980*/  @P3 STG.E.U16 desc[UR36][R18.64+0x10], R3 ;  /* 0x0000100312003986 */ /* 0x0001e2000c101524 */
[----:B------:R-:W-:Y:S05]  /*1b990*/  @!P4 BRA `(.L_x_57) ;  /* 0x000000000004c947 */ /* 0x000fea0003800000 */
[----:B------:R0:W5:Y:S02]  /*1b9a0*/  LDG.E.LTC128B.U16 R155, desc[UR36][R14.64+0x12] ;  /* 0x000012240e9b7981 */ /* 0x000164000c1e1520 */
.L_x_57:
[----:B------:R-:W-:Y:S05]  /*1b9b0*/  BSYNC B1 ;  /* 0x0000000000017941 */ /* 0x000fea0003800000 */
.L_x_56:
[----:B0----5:R-:W-:Y:S01]  /*1b9c0*/  IMAD.U32 R3, R155, 0x10000, RZ ;  /* 0x000100009b037824 */ /* 0x021fe200078e00ff */
        /* <DEDUP_REMOVED lines=10> */
.L_x_59:
[----:B------:R-:W-:Y:S05]  /*1ba70*/  BSYNC B1 ;  /* 0x0000000000017941 */ /* 0x000fea0003800000 */
.L_x_58:
        /* <DEDUP_REMOVED lines=9> */
.L_x_61:
[----:B------:R-:W-:Y:S05]  /*1bb10*/  BSYNC B1 ;  /* 0x0000000000017941 */ /* 0x000fea0003800000 */
.L_x_60:
[----:B0----5:R-:W-:Y:S01]  /*1bb20*/  IMAD.U32 R3, R155, 0x10000, RZ ;  /* 0x000100009b037824 */ /* 0x021fe200078e00ff */
        /* <DEDUP_REMOVED lines=8> */
.L_x_63:
[----:B------:R-:W-:Y:S05]  /*1bbb0*/  BSYNC B1 ;  /* 0x0000000000017941 */ /* 0x000fea0003800000 */
.L_x_62:
        /* <DEDUP_REMOVED lines=11> */
.L_x_65:
[----:B------:R-:W-:Y:S05]  /*1bc70*/  BSYNC B1 ;  /* 0x0000000000017941 */ /* 0x000fea0003800000 */
.L_x_64:
        /* <DEDUP_REMOVED lines=11> */
.L_x_67:
[----:B------:R-:W-:Y:S05]  /*1bd30*/  BSYNC B1 ;  /* 0x0000000000017941 */ /* 0x000fea0003800000 */
.L_x_66:
        /* <DEDUP_REMOVED lines=9> */
.L_x_69:
[----:B------:R-:W-:Y:S05]  /*1bdd0*/  BSYNC B1 ;  /* 0x0000000000017941 */ /* 0x000fea0003800000 */
.L_x_68:
        /* <DEDUP_REMOVED lines=9> */
.L_x_71:
[----:B------:R-:W-:Y:S05]  /*1be70*/  BSYNC B1 ;  /* 0x0000000000017941 */ /* 0x000fea0003800000 */
.L_x_70:
        /* <DEDUP_REMOVED lines=11> */
.L_x_73:
[----:B------:R-:W-:Y:S05]  /*1bf30*/  BSYNC B1 ;  /* 0x0000000000017941 */ /* 0x000fea0003800000 */
.L_x_72:
        /* <DEDUP_REMOVED lines=11> */
.L_x_75:
[----:B------:R-:W-:Y:S05]  /*1bff0*/  BSYNC B1 ;  /* 0x0000000000017941 */ /* 0x000fea0003800000 */
.L_x_74:
        /* <DEDUP_REMOVED lines=9> */
.L_x_77:
[----:B------:R-:W-:Y:S05]  /*1c090*/  BSYNC B1 ;  /* 0x0000000000017941 */ /* 0x000fea0003800000 */
.L_x_76:
        /* <DEDUP_REMOVED lines=9> */
.L_x_79:
[----:B------:R-:W-:Y:S05]  /*1c130*/  BSYNC B1 ;  /* 0x0000000000017941 */ /* 0x000fea0003800000 */
.L_x_78:
        /* <DEDUP_REMOVED lines=11> */
.L_x_81:
[----:B------:R-:W-:Y:S05]  /*1c1f0*/  BSYNC B1 ;  /* 0x0000000000017941 */ /* 0x000fea0003800000 */
.L_x_80:
        /* <DEDUP_REMOVED lines=11> */
.L_x_83:
[----:B------:R-:W-:Y:S05]  /*1c2b0*/  BSYNC B1 ;  /* 0x0000000000017941 */ /* 0x000fea0003800000 */
.L_x_82:
        /* <DEDUP_REMOVED lines=9> */
.L_x_85:
[----:B------:R-:W-:Y:S05]  /*1c350*/  BSYNC B1 ;  /* 0x0000000000017941 */ /* 0x000fea0003800000 */
.L_x_84:
        /* <DEDUP_REMOVED lines=9> */
.L_x_87:
[----:B------:R-:W-:Y:S05]  /*1c3f0*/  BSYNC B1 ;  /* 0x0000000000017941 */ /* 0x000fea0003800000 */
.L_x_86:
        /* <DEDUP_REMOVED lines=11> */
.L_x_89:
[----:B------:R-:W-:Y:S05]  /*1c4b0*/  BSYNC B1 ;  /* 0x0000000000017941 */ /* 0x000fea0003800000 */
.L_x_88:
        /* <DEDUP_REMOVED lines=11> */
.L_x_91:
[----:B------:R-:W-:Y:S05]  /*1c570*/  BSYNC B1 ;  /* 0x0000000000017941 */ /* 0x000fea0003800000 */
.L_x_90:
        /* <DEDUP_REMOVED lines=9> */
.L_x_93:
[----:B------:R-:W-:Y:S05]  /*1c610*/  BSYNC B1 ;  /* 0x0000000000017941 */ /* 0x000fea0003800000 */
.L_x_92:
        /* <DEDUP_REMOVED lines=9> */
.L_x_95:
[----:B------:R-:W-:Y:S05]  /*1c6b0*/  BSYNC B1 ;  /* 0x0000000000017941 */ /* 0x000fea0003800000 */
.L_x_94:
        /* <DEDUP_REMOVED lines=11> */
.L_x_97:
[----:B------:R-:W-:Y:S05]  /*1c770*/  BSYNC B1 ;  /* 0x0000000000017941 */ /* 0x000fea0003800000 */
.L_x_96:
        /* <DEDUP_REMOVED lines=11> */
.L_x_99:
[----:B------:R-:W-:Y:S05]  /*1c830*/  BSYNC B1 ;  /* 0x0000000000017941 */ /* 0x000fea0003800000 */
.L_x_98:
        /* <DEDUP_REMOVED lines=9> */
.L_x_101:
[----:B------:R-:W-:Y:S05]  /*1c8d0*/  BSYNC B1 ;  /* 0x0000000000017941 */ /* 0x000fea0003800000 */
.L_x_100:
        /* <DEDUP_REMOVED lines=9> */
.L_x_103:
[----:B------:R-:W-:Y:S05]  /*1c970*/  BSYNC B1 ;  /* 0x0000000000017941 */ /* 0x000fea0003800000 */
.L_x_102:
        /* <DEDUP_REMOVED lines=11> */
.L_x_105:
[----:B------:R-:W-:Y:S05]  /*1ca30*/  BSYNC B1 ;  /* 0x0000000000017941 */ /* 0x000fea0003800000 */
.L_x_104:
        /* <DEDUP_REMOVED lines=11> */
.L_x_107:
[----:B------:R-:W-:Y:S05]  /*1caf0*/  BSYNC B1 ;  /* 0x0000000000017941 */ /* 0x000fea0003800000 */
.L_x_106:
        /* <DEDUP_REMOVED lines=9> */
.L_x_109:
[----:B------:R-:W-:Y:S05]  /*1cb90*/  BSYNC B1 ;  /* 0x0000000000017941 */ /* 0x000fea0003800000 */
.L_x_108:
        /* <DEDUP_REMOVED lines=9> */
.L_x_111:
[----:B------:R-:W-:Y:S05]  /*1cc30*/  BSYNC B1 ;  /* 0x0000000000017941 */ /* 0x000fea0003800000 */
.L_x_110:
        /* <DEDUP_REMOVED lines=11> */
.L_x_113:
[----:B------:R-:W-:Y:S05]  /*1ccf0*/  BSYNC B1 ;  /* 0x0000000000017941 */ /* 0x000fea0003800000 */
.L_x_112:
        /* <DEDUP_REMOVED lines=11> */
.L_x_115:
[----:B------:R-:W-:Y:S05]  /*1cdb0*/  BSYNC B1 ;  /* 0x0000000000017941 */ /* 0x000fea0003800000 */
.L_x_114:
        /* <DEDUP_REMOVED lines=9> */
.L_x_117:
[----:B------:R-:W-:Y:S05]  /*1ce50*/  BSYNC B1 ;  /* 0x0000000000017941 */ /* 0x000fea0003800000 */
.L_x_116:
        /* <DEDUP_REMOVED lines=9> */
.L_x_119:
[----:B------:R-:W-:Y:S05]  /*1cef0*/  BSYNC B1 ;  /* 0x0000000000017941 */ /* 0x000fea0003800000 */
.L_x_118:
        /* <DEDUP_REMOVED lines=11> */
.L_x_121:
[----:B------:R-:W-:Y:S05]  /*1cfb0*/  BSYNC B1 ;  /* 0x0000000000017941 */ /* 0x000fea0003800000 */
.L_x_120:
        /* <DEDUP_REMOVED lines=11> */
.L_x_123:
[----:B------:R-:W-:Y:S05]  /*1d070*/  BSYNC B1 ;  /* 0x0000000000017941 */ /* 0x000fea0003800000 */
.L_x_122:
        /* <DEDUP_REMOVED lines=9> */
.L_x_125:
[----:B------:R-:W-:Y:S05]  /*1d110*/  BSYNC B1 ;  /* 0x0000000000017941 */ /* 0x000fea0003800000 */
.L_x_124:
        /* <DEDUP_REMOVED lines=9> */
.L_x_127:
[----:B------:R-:W-:Y:S05]  /*1d1b0*/  BSYNC B1 ;  /* 0x0000000000017941 */ /* 0x000fea0003800000 */
.L_x_126:
        /* <DEDUP_REMOVED lines=11> */
.L_x_129:
[----:B------:R-:W-:Y:S05]  /*1d270*/  BSYNC B1 ;  /* 0x0000000000017941 */ /* 0x000fea0003800000 */
.L_x_128:
        /* <DEDUP_REMOVED lines=11> */
.L_x_131:
[----:B------:R-:W-:Y:S05]  /*1d330*/  BSYNC B1 ;  /* 0x0000000000017941 */ /* 0x000fea0003800000 */
.L_x_130:
        /* <DEDUP_REMOVED lines=9> */
.L_x_133:
[----:B------:R-:W-:Y:S05]  /*1d3d0*/  BSYNC B1 ;  /* 0x0000000000017941 */ /* 0x000fea0003800000 */
.L_x_132:
        /* <DEDUP_REMOVED lines=9> */
.L_x_135:
[----:B------:R-:W-:Y:S05]  /*1d470*/  BSYNC B1 ;  /* 0x0000000000017941 */ /* 0x000fea0003800000 */
.L_x_134:
        /* <DEDUP_REMOVED lines=11> */
.L_x_137:
[----:B------:R-:W-:Y:S05]  /*1d530*/  BSYNC B1 ;  /* 0x0000000000017941 */ /* 0x000fea0003800000 */
.L_x_136:
        /* <DEDUP_REMOVED lines=11> */
.L_x_139:
[----:B------:R-:W-:Y:S05]  /*1d5f0*/  BSYNC B1 ;  /* 0x0000000000017941 */ /* 0x000fea0003800000 */
.L_x_138:
        /* <DEDUP_REMOVED lines=9> */
.L_x_141:
[----:B------:R-:W-:Y:S05]  /*1d690*/  BSYNC B1 ;  /* 0x0000000000017941 */ /* 0x000fea0003800000 */
.L_x_140:
        /* <DEDUP_REMOVED lines=9> */
.L_x_143:
[----:B------:R-:W-:Y:S05]  /*1d730*/  BSYNC B1 ;  /* 0x0000000000017941 */ /* 0x000fea0003800000 */
.L_x_142:
        /* <DEDUP_REMOVED lines=11> */
.L_x_145:
[----:B------:R-:W-:Y:S05]  /*1d7f0*/  BSYNC B1 ;  /* 0x0000000000017941 */ /* 0x000fea0003800000 */
.L_x_144:
        /* <DEDUP_REMOVED lines=11> */
.L_x_147:
[----:B------:R-:W-:Y:S05]  /*1d8b0*/  BSYNC B1 ;  /* 0x0000000000017941 */ /* 0x000fea0003800000 */
.L_x_146:
        /* <DEDUP_REMOVED lines=9> */
.L_x_149:
[----:B------:R-:W-:Y:S05]  /*1d950*/  BSYNC B1 ;  /* 0x0000000000017941 */ /* 0x000fea0003800000 */
.L_x_148:
        /* <DEDUP_REMOVED lines=9> */
.L_x_151:
[----:B------:R-:W-:Y:S05]  /*1d9f0*/  BSYNC B1 ;  /* 0x0000000000017941 */ /* 0x000fea0003800000 */
.L_x_150:
        /* <DEDUP_REMOVED lines=11> */
.L_x_153:
[----:B------:R-:W-:Y:S05]  /*1dab0*/  BSYNC B1 ;  /* 0x0000000000017941 */ /* 0x000fea0003800000 */
.L_x_152:
        /* <DEDUP_REMOVED lines=11> */
.L_x_155:
[----:B------:R-:W-:Y:S05]  /*1db70*/  BSYNC B1 ;  /* 0x0000000000017941 */ /* 0x000fea0003800000 */
.L_x_154:
        /* <DEDUP_REMOVED lines=9> */
.L_x_157:
[----:B------:R-:W-:Y:S05]  /*1dc10*/  BSYNC B1 ;  /* 0x0000000000017941 */ /* 0x000fea0003800000 */
.L_x_156:
        /* <DEDUP_REMOVED lines=9> */
.L_x_159:
[----:B------:R-:W-:Y:S05]  /*1dcb0*/  BSYNC B1 ;  /* 0x0000000000017941 */ /* 0x000fea0003800000 */
.L_x_158:
        /* <DEDUP_REMOVED lines=11> */
.L_x_161:
[----:B------:R-:W-:Y:S05]  /*1dd70*/  BSYNC B1 ;  /* 0x0000000000017941 */ /* 0x000fea0003800000 */
.L_x_160:
        /* <DEDUP_REMOVED lines=11> */
.L_x_163:
[----:B------:R-:W-:Y:S05]  /*1de30*/  BSYNC B1 ;  /* 0x0000000000017941 */ /* 0x000fea0003800000 */
.L_x_162:
        /* <DEDUP_REMOVED lines=9> */
.L_x_165:
[----:B------:R-:W-:Y:S05]  /*1ded0*/  BSYNC B1 ;  /* 0x0000000000017941 */ /* 0x000fea0003800000 */
.L_x_164:
        /* <DEDUP_REMOVED lines=9> */
.L_x_167:
[----:B------:R-:W-:Y:S05]  /*1df70*/  BSYNC B1 ;  /* 0x0000000000017941 */ /* 0x000fea0003800000 */
.L_x_166:
        /* <DEDUP_REMOVED lines=11> */
.L_x_169:
[----:B------:R-:W-:Y:S05]  /*1e030*/  BSYNC B1 ;  /* 0x0000000000017941 */ /* 0x000fea0003800000 */
.L_x_168:
        /* <DEDUP_REMOVED lines=11> */
.L_x_171:
[----:B------:R-:W-:Y:S05]  /*1e0f0*/  BSYNC B1 ;  /* 0x0000000000017941 */ /* 0x000fea0003800000 */
.L_x_170:
        /* <DEDUP_REMOVED lines=9> */
.L_x_173:
[----:B------:R-:W-:Y:S05]  /*1e190*/  BSYNC B1 ;  /* 0x0000000000017941 */ /* 0x000fea0003800000 */
.L_x_172:
        /* <DEDUP_REMOVED lines=9> */
.L_x_175:
[----:B------:R-:W-:Y:S05]  /*1e230*/  BSYNC B1 ;  /* 0x0000000000017941 */ /* 0x000fea0003800000 */
.L_x_174:
        /* <DEDUP_REMOVED lines=11> */
.L_x_177:
[----:B------:R-:W-:Y:S05]  /*1e2f0*/  BSYNC B1 ;  /* 0x0000000000017941 */ /* 0x000fea0003800000 */
.L_x_176:
        /* <DEDUP_REMOVED lines=11> */
.L_x_179:
[----:B------:R-:W-:Y:S05]  /*1e3b0*/  BSYNC B1 ;  /* 0x0000000000017941 */ /* 0x000fea0003800000 */
.L_x_178:
        /* <DEDUP_REMOVED lines=9> */
.L_x_181:
[----:B------:R-:W-:Y:S05]  /*1e450*/  BSYNC B1 ;  /* 0x0000000000017941 */ /* 0x000fea0003800000 */
.L_x_180:
        /* <DEDUP_REMOVED lines=9> */
.L_x_183:
[----:B------:R-:W-:Y:S05]  /*1e4f0*/  BSYNC B1 ;  /* 0x0000000000017941 */ /* 0x000fea0003800000 */
.L_x_182:
        /* <DEDUP_REMOVED lines=11> */
.L_x_185:
[----:B------:R-:W-:Y:S05]  /*1e5b0*/  BSYNC B1 ;  /* 0x0000000000017941 */ /* 0x000fea0003800000 */
.L_x_184:
        /* <DEDUP_REMOVED lines=11> */
.L_x_187:
[----:B------:R-:W-:Y:S05]  /*1e670*/  BSYNC B1 ;  /* 0x0000000000017941 */ /* 0x000fea0003800000 */
.L_x_186:
        /* <DEDUP_REMOVED lines=9> */
.L_x_189:
[----:B------:R-:W-:Y:S05]  /*1e710*/  BSYNC B1 ;  /* 0x0000000000017941 */ /* 0x000fea0003800000 */
.L_x_188:
        /* <DEDUP_REMOVED lines=9> */
.L_x_191:
[----:B------:R-:W-:Y:S05]  /*1e7b0*/  BSYNC B1 ;  /* 0x0000000000017941 */ /* 0x000fea0003800000 */
.L_x_190:
        /* <DEDUP_REMOVED lines=11> */
.L_x_193:
[----:B------:R-:W-:Y:S05]  /*1e870*/  BSYNC B1 ;  /* 0x0000000000017941 */ /* 0x000fea0003800000 */
.L_x_192:
        /* <DEDUP_REMOVED lines=11> */
.L_x_195:
[----:B------:R-:W-:Y:S05]  /*1e930*/  BSYNC B1 ;  /* 0x0000000000017941 */ /* 0x000fea0003800000 */
.L_x_194:
        /* <DEDUP_REMOVED lines=9> */
.L_x_197:
[----:B------:R-:W-:Y:S05]  /*1e9d0*/  BSYNC B1 ;  /* 0x0000000000017941 */ /* 0x000fea0003800000 */
.L_x_196:
        /* <DEDUP_REMOVED lines=9> */
.L_x_199:
[----:B------:R-:W-:Y:S05]  /*1ea70*/  BSYNC B1 ;  /* 0x0000000000017941 */ /* 0x000fea0003800000 */
.L_x_198:
        /* <DEDUP_REMOVED lines=11> */
.L_x_201:
[----:B------:R-:W-:Y:S05]  /*1eb30*/  BSYNC B1 ;  /* 0x0000000000017941 */ /* 0x000fea0003800000 */
.L_x_200:
        /* <DEDUP_REMOVED lines=11> */
.L_x_203:
[----:B------:R-:W-:Y:S05]  /*1ebf0*/  BSYNC B1 ;  /* 0x0000000000017941 */ /* 0x000fea0003800000 */
.L_x_202:
        /* <DEDUP_REMOVED lines=9> */
.L_x_205:
[----:B------:R-:W-:Y:S05]  /*1ec90*/  BSYNC B1 ;  /* 0x0000000000017941 */ /* 0x000fea0003800000 */
.L_x_204:
        /* <DEDUP_REMOVED lines=9> */
.L_x_207:
[----:B------:R-:W-:Y:S05]  /*1ed30*/  BSYNC B1 ;  /* 0x0000000000017941 */ /* 0x000fea0003800000 */
.L_x_206:
        /* <DEDUP_REMOVED lines=11> */
.L_x_209:
[----:B------:R-:W-:Y:S05]  /*1edf0*/  BSYNC B1 ;  /* 0x0000000000017941 */ /* 0x000fea0003800000 */
.L_x_208:
        /* <DEDUP_REMOVED lines=11> */
.L_x_211:
[----:B------:R-:W-:Y:S05]  /*1eeb0*/  BSYNC B1 ;  /* 0x0000000000017941 */ /* 0x000fea0003800000 */
.L_x_210:
        /* <DEDUP_REMOVED lines=9> */
.L_x_213:
[----:B------:R-:W-:Y:S05]  /*1ef50*/  BSYNC B1 ;  /* 0x0000000000017941 */ /* 0x000fea0003800000 */
.L_x_212:
        /* <DEDUP_REMOVED lines=9> */
.L_x_215:
[----:B------:R-:W-:Y:S05]  /*1eff0*/  BSYNC B1 ;  /* 0x0000000000017941 */ /* 0x000fea0003800000 */
.L_x_214:
        /* <DEDUP_REMOVED lines=11> */
.L_x_217:
[----:B------:R-:W-:Y:S05]  /*1f0b0*/  BSYNC B1 ;  /* 0x0000000000017941 */ /* 0x000fea0003800000 */
.L_x_216:
        /* <DEDUP_REMOVED lines=11> */
.L_x_219:
[----:B------:R-:W-:Y:S05]  /*1f170*/  BSYNC B1 ;  /* 0x0000000000017941 */ /* 0x000fea0003800000 */
.L_x_218:
        /* <DEDUP_REMOVED lines=9> */
.L_x_221:
[----:B------:R-:W-:Y:S05]  /*1f210*/  BSYNC B1 ;  /* 0x0000000000017941 */ /* 0x000fea0003800000 */
.L_x_220:
        /* <DEDUP_REMOVED lines=9> */
.L_x_223:
[----:B------:R-:W-:Y:S05]  /*1f2b0*/  BSYNC B1 ;  /* 0x0000000000017941 */ /* 0x000fea0003800000 */
.L_x_222:
        /* <DEDUP_REMOVED lines=11> */
.L_x_225:
[----:B------:R-:W-:Y:S05]  /*1f370*/  BSYNC B1 ;  /* 0x0000000000017941 */ /* 0x000fea0003800000 */
.L_x_224:
        /* <DEDUP_REMOVED lines=11> */
.L_x_227:
[----:B------:R-:W-:Y:S05]  /*1f430*/  BSYNC B1 ;  /* 0x0000000000017941 */ /* 0x000fea0003800000 */
.L_x_226:
        /* <DEDUP_REMOVED lines=9> */
.L_x_229:
[----:B------:R-:W-:Y:S05]  /*1f4d0*/  BSYNC B1 ;  /* 0x0000000000017941 */ /* 0x000fea0003800000 */
.L_x_228:
        /* <DEDUP_REMOVED lines=9> */
.L_x_231:
[----:B------:R-:W-:Y:S05]  /*1f570*/  BSYNC B1 ;  /* 0x0000000000017941 */ /* 0x000fea0003800000 */
.L_x_230:
        /* <DEDUP_REMOVED lines=11> */
.L_x_233:
[----:B------:R-:W-:Y:S05]  /*1f630*/  BSYNC B1 ;  /* 0x0000000000017941 */ /* 0x000fea0003800000 */
.L_x_232:
        /* <DEDUP_REMOVED lines=11> */
.L_x_235:
[----:B------:R-:W-:Y:S05]  /*1f6f0*/  BSYNC B1 ;  /* 0x0000000000017941 */ /* 0x000fea0003800000 */
.L_x_234:
        /* <DEDUP_REMOVED lines=9> */
.L_x_237:
[----:B------:R-:W-:Y:S05]  /*1f790*/  BSYNC B1 ;  /* 0x0000000000017941 */ /* 0x000fea0003800000 */
.L_x_236:
        /* <DEDUP_REMOVED lines=9> */
.L_x_239:
[----:B------:R-:W-:Y:S05]  /*1f830*/  BSYNC B1 ;  /* 0x0000000000017941 */ /* 0x000fea0003800000 */
.L_x_238:
        /* <DEDUP_REMOVED lines=11> */
.L_x_241:
[----:B------:R-:W-:Y:S05]  /*1f8f0*/  BSYNC B1 ;  /* 0x0000000000017941 */ /* 0x000fea0003800000 */
.L_x_240:
        /* <DEDUP_REMOVED lines=11> */
.L_x_243:
[----:B------:R-:W-:Y:S05]  /*1f9b0*/  BSYNC B1 ;  /* 0x0000000000017941 */ /* 0x000fea0003800000 */
.L_x_242:
        /* <DEDUP_REMOVED lines=9> */
.L_x_245:
[----:B------:R-:W-:Y:S05]  /*1fa50*/  BSYNC B1 ;  /* 0x0000000000017941 */ /* 0x000fea0003800000 */
.L_x_244:
        /* <DEDUP_REMOVED lines=9> */
.L_x_247:
[----:B------:R-:W-:Y:S05]  /*1faf0*/  BSYNC B1 ;  /* 0x0000000000017941 */ /* 0x000fea0003800000 */
.L_x_246:
        /* <DEDUP_REMOVED lines=11> */
.L_x_249:
[----:B------:R-:W-:Y:S05]  /*1fbb0*/  BSYNC B1 ;  /* 0x0000000000017941 */ /* 0x000fea0003800000 */
.L_x_248:
        /* <DEDUP_REMOVED lines=11> */
.L_x_251:
[----:B------:R-:W-:Y:S05]  /*1fc70*/  BSYNC B1 ;  /* 0x0000000000017941 */ /* 0x000fea0003800000 */
.L_x_250:
        /* <DEDUP_REMOVED lines=9> */
.L_x_253:
[----:B------:R-:W-:Y:S05]  /*1fd10*/  BSYNC B1 ;  /* 0x0000000000017941 */ /* 0x000fea0003800000 */
.L_x_252:
        /* <DEDUP_REMOVED lines=9> */
.L_x_255:
[----:B------:R-:W-:Y:S05]  /*1fdb0*/  BSYNC B1 ;  /* 0x0000000000017941 */ /* 0x000fea0003800000 */
.L_x_254:
        /* <DEDUP_REMOVED lines=11> */
.L_x_257:
[----:B------:R-:W-:Y:S05]  /*1fe70*/  BSYNC B1 ;  /* 0x0000000000017941 */ /* 0x000fea0003800000 */
.L_x_256:
        /* <DEDUP_REMOVED lines=11> */
.L_x_259:
[----:B------:R-:W-:Y:S05]  /*1ff30*/  BSYNC B1 ;  /* 0x0000000000017941 */ /* 0x000fea0003800000 */
.L_x_258:
        /* <DEDUP_REMOVED lines=9> */
.L_x_261:
[----:B------:R-:W-:Y:S05]  /*1ffd0*/  BSYNC B1 ;  /* 0x0000000000017941 */ /* 0x000fea0003800000 */
.L_x_260:
        /* <DEDUP_REMOVED lines=9> */
.L_x_263:
[----:B------:R-:W-:Y:S05]  /*20070*/  BSYNC B1 ;  /* 0x0000000000017941 */ /* 0x000fea0003800000 */
.L_x_262:
        /* <DEDUP_REMOVED lines=11> */
.L_x_265:
[----:B------:R-:W-:Y:S05]  /*20130*/  BSYNC B1 ;  /* 0x0000000000017941 */ /* 0x000fea0003800000 */
.L_x_264:
        /* <DEDUP_REMOVED lines=11> */
.L_x_267:
[----:B------:R-:W-:Y:S05]  /*201f0*/  BSYNC B1 ;  /* 0x0000000000017941 */ /* 0x000fea0003800000 */
.L_x_266:
        /* <DEDUP_REMOVED lines=9> */
.L_x_269:
[----:B------:R-:W-:Y:S05]  /*20290*/  BSYNC B1 ;  /* 0x0000000000017941 */ /* 0x000fea0003800000 */
.L_x_268:
        /* <DEDUP_REMOVED lines=9> */
.L_x_271:
[----:B------:R-:W-:Y:S05]  /*20330*/  BSYNC B1 ;  /* 0x0000000000017941 */ /* 0x000fea0003800000 */
.L_x_270:
        /* <DEDUP_REMOVED lines=11> */
.L_x_273:
[----:B------:R-:W-:Y:S05]  /*203f0*/  BSYNC B1 ;  /* 0x0000000000017941 */ /* 0x000fea0003800000 */
.L_x_272:
        /* <DEDUP_REMOVED lines=11> */
.L_x_275:
[----:B------:R-:W-:Y:S05]  /*204b0*/  BSYNC B1 ;  /* 0x0000000000017941 */ /* 0x000fea0003800000 */
.L_x_274:
        /* <DEDUP_REMOVED lines=9> */
.L_x_277:
[----:B------:R-:W-:Y:S05]  /*20550*/  BSYNC B1 ;  /* 0x0000000000017941 */ /* 0x000fea0003800000 */
.L_x_276:
        /* <DEDUP_REMOVED lines=9> */
.L_x_279:
[----:B------:R-:W-:Y:S05]  /*205f0*/  BSYNC B1 ;  /* 0x0000000000017941 */ /* 0x000fea0003800000 */
.L_x_278:
        /* <DEDUP_REMOVED lines=11> */
.L_x_281:
[----:B------:R-:W-:Y:S05]  /*206b0*/  BSYNC B1 ;  /* 0x0000000000017941 */ /* 0x000fea0003800000 */
.L_x_280:
        /* <DEDUP_REMOVED lines=11> */
.L_x_283:
[----:B------:R-:W-:Y:S05]  /*20770*/  BSYNC B1 ;  /* 0x0000000000017941 */ /* 0x000fea0003800000 */
.L_x_282:
        /* <DEDUP_REMOVED lines=9> */
.L_x_285:
[----:B------:R-:W-:Y:S05]  /*20810*/  BSYNC B1 ;  /* 0x0000000000017941 */ /* 0x000fea0003800000 */
.L_x_284:
        /* <DEDUP_REMOVED lines=9> */
.L_x_287:
[----:B------:R-:W-:Y:S05]  /*208b0*/  BSYNC B1 ;  /* 0x0000000000017941 */ /* 0x000fea0003800000 */
.L_x_286:
        /* <DEDUP_REMOVED lines=11> */
.L_x_289:
[----:B------:R-:W-:Y:S05]  /*20970*/  BSYNC B1 ;  /* 0x0000000000017941 */ /* 0x000fea0003800000 */
.L_x_288:
        /* <DEDUP_REMOVED lines=11> */
.L_x_291:
[----:B------:R-:W-:Y:S05]  /*20a30*/  BSYNC B1 ;  /* 0x0000000000017941 */ /* 0x000fea0003800000 */
.L_x_290:
        /* <DEDUP_REMOVED lines=9> */
.L_x_293:
[----:B------:R-:W-:Y:S05]  /*20ad0*/  BSYNC B1 ;  /* 0x0000000000017941 */ /* 0x000fea0003800000 */
.L_x_292:
[----:B0----5:R-:W-:Y:S01]  /*20ae0*/  IMAD.U32 R3, R155, 0x10000, RZ ;  /* 0x000100009b037824 */ /* 0x021fe200078e00ff */
[----:B------:R-:W-:Y:S01]  /*20af0*/  ISETP.GT.AND P2, PT, R0, 0xf8, P1 ;  /* 0x000000f80000780c */ /* 0x000fe20000f44270 */
[----:B------:R-:W-:Y:S02]  /*20b00*/  BSSY B1, `(.L_x_294) ;  /* 0x0000007000017945 */ /* 0x000fe40003800000 */
[----:B-1-3--:R-:W-:-:S04]  /*20b10*/  FMUL R6, R3, R16 ;  /* 0x0000001003067220 */ /* 0x00afc80000400000 */
[----:B------:R-:W-:-:S05]  /*20b20*/  FFMA R6, R149, R2, R6 ;  /* 0x0000000295067223 */ /* 0x000fca0000000006 */
[----:B------:R-:W-:-:S05]  /*20b30*/  F2FP.BF16.F32.PACK_AB R6, RZ, R6 ;  /* 0x00000006ff06723e */ /* 0x000fca00000010ff */
[----:B------:R0:W-:Y:S01]  /*20b40*/  @P0 STG.E.U16 desc[UR36][R12.64+0x1f2], R6 ;  /* 0x0001f2060c000986 */ /* 0x0001e2000c101524 */
[----:B------:R-:W-:Y:S05]  /*20b50*/  @!P2 BRA `(.L_x_295) ;  /* 0x000000000004a947 */ /* 0x000fea0003800000 */
[----:B------:R1:W5:Y:S02]  /*20b60*/  LDG.E.LTC128B.U16 R155, desc[UR36][R14.64+0x1f0] ;  /* 0x0001f0240e9b7981 */ /* 0x000364000c1e1520 */
.L_x_295:
[----:B------:R-:W-:Y:S05]  /*20b70*/  BSYNC B1 ;  /* 0x0000000000017941 */ /* 0x000fea0003800000 */
.L_x_294:
[----:B-----5:R-:W-:Y:S01]  /*20b80*/  IMAD.U32 R3, R155, 0x10000, RZ ;  /* 0x000100009b037824 */ /* 0x020fe200078e00ff */
[----:B0-----:R-:W-:Y:S01]  /*20b90*/  IADD3 R6, P0, R4, R9, RZ ;  /* 0x0000000904067210 */ /* 0x001fe20007f1e0ff */
        /* <DEDUP_REMOVED lines=9> */
.L_x_297:
[----:B------:R-:W-:Y:S05]  /*20c30*/  BSYNC B1 ;  /* 0x0000000000017941 */ /* 0x000fea0003800000 */
.L_x_296:
[----:B------:R-:W-:Y:S05]  /*20c40*/  @!P1 BRA `(.L_x_298) ;  /* 0x0000009400609947 */ /* 0x000fea0003800000 */
[----:B-----5:R-:W-:Y:S01]  /*20c50*/  IMAD.U32 R155, R155, 0x10000, RZ ;  /* 0x000100009b9b7824 */ /* 0x020fe200078e00ff */
[----:B------:R-:W-:-:S03]  /*20c60*/  IADD3 R4, P0, R4, R9, RZ ;  /* 0x0000000904047210 */ /* 0x000fc60007f1e0ff */
[----:B------:R-:W-:Y:S02]  /*20c70*/  FMUL R0, R155, R16 ;  /* 0x000000109b007220 */ /* 0x000fe40000400000 */
[----:B------:R-:W-:Y:S02]  /*20c80*/  IMAD.X R5, R5, 0x1, R11, P0 ;  /* 0x0000000105057824 */ /* 0x000fe400000e060b */
[----:B------:R-:W-:-:S05]  /*20c90*/  FFMA R0, R151, R2, R0 ;  /* 0x0000000297007223 */ /* 0x000fca0000000000 */
[----:B------:R-:W-:-:S05]  /*20ca0*/  F2FP.BF16.F32.PACK_AB R0, RZ, R0 ;  /* 0x00000000ff00723e */ /* 0x000fca00000010ff */
[----:B------:R0:W-:Y:S01]  /*20cb0*/  STG.E.U16 desc[UR36][R4.64+0x1f2], R0 ;  /* 0x0001f20004007986 */ /* 0x0001e2000c101524 */
[----:B------:R-:W-:Y:S05]  /*20cc0*/  BRA `(.L_x_298) ;  /* 0x0000009400407947 */ /* 0x000fea0003800000 */
.L_x_33:
[----:B------:R-:W2:Y:S01]  /*20cd0*/  LDL.LU R7, [R1+0x20c] ;  /* 0x00020c0001077983 */ /* 0x000ea20000300800 */
[----:B------:R-:W-:-:S03]  /*20ce0*/  ULDC.64 UR4, c[0x0][0x5c0] ;  /* 0x0001700000047ab9 */ /* 0x000fc60000000a00 */
[----:B------:R-:W3:Y:S04]  /*20cf0*/  LDL.LU R15, [R1+0x284] ;  /* 0x00028400010f7983 */ /* 0x000ee80000300800 */
        /* <DEDUP_REMOVED lines=88> */
[----:B------:R-:W4:Y:S01]  /*21280*/  LDL.LU R232, [R1+0x3ec] ;  /* 0x0003ec0001e87983 */ /* 0x000f220000300800 */
[----:B------:R-:W-:-:S03]  /*21290*/  LEA R8, P0, R4, UR4, 0x1 ;  /* 0x0000000404087c11 */ /* 0x000fc6000f8008ff */
[----:B------:R-:W4:Y:S04]  /*212a0*/  LDL.LU R231, [R1+0x3f0] ;  /* 0x0003f00001e77983 */ /* 0x000f280000300800 */
[----:B------:R-:W4:Y:S04]  /*212b0*/  LDL.LU R235, [R1+0x3f4] ;  /* 0x0003f40001eb7983 */ /* 0x000f280000300800 */
[----:B------:R0:W-:Y:S01]  /*212c0*/  STL [R1+0x414], R151 ;  /* 0x0004149701007387 */ /* 0x0001e20000100800 */
[----:B------:R-:W-:-:S03]  /*212d0*/  LEA.HI.X R9, R4, UR5, R13, 0x1, P0 ;  /* 0x0000000504097c11 */ /* 0x000fc600080f0c0d */
[----:B0-----:R-:W4:Y:S04]  /*212e0*/  LDL.LU R151, [R1+0x3f8] ;  /* 0x0003f80001977983 */ /* 0x001f280000300800 */
[----:B------:R0:W-:Y:S04]  /*212f0*/  STL [R1+0x410], R154 ;  /* 0x0004109a01007387 */ /* 0x0001e80000100800 */
[----:B0-----:R-:W4:Y:S04]  /*21300*/  LDL.LU R154, [R1+0x3fc] ;  /* 0x0003fc00019a7983 */ /* 0x001f280000300800 */
[----:B------:R-:W-:Y:S04]  /*21310*/  STL [R1+0x40c], R17 ;  /* 0x00040c1101007387 */ /* 0x000fe80000100800 */
[----:B------:R-:W-:Y:S04]  /*21320*/  STL [R1+0x408], R16 ;  /* 0x0004081001007387 */ /* 0x000fe80000100800 */
[----:B------:R-:W2:Y:S04]  /*21330*/  LDL.LU R4, [R1+0x200] ;  /* 0x0002000001047983 */ /* 0x000ea80000300800 */
[----:B------:R-:W3:Y:S01]  /*21340*/  LDL.LU R5, [R1+0x204] ;  /* 0x0002040001057983 */ /* 0x000ee20000300800 */
[----:B------:R-:W-:-:S03]  /*21350*/  ISETP.GT.AND P0, PT, R0, 0x1, P1 ;  /* 0x000000010000780c */ /* 0x000fc60000f04270 */
[----:B------:R-:W4:Y:S01]  /*21360*/  LDL.LU R13, [R1+0x28c] ;  /* 0x00028c00010d7983 */ /* 0x000f220000300800 */
[----:B--2---:R-:W-:-:S05]  /*21370*/  FMUL R4, R4, R2 ;  /* 0x0000000204047220 */ /* 0x004fca0000400000 */
[----:B------:R-:W-:-:S05]  /*21380*/  F2FP.BF16.F32.PACK_AB R4, RZ, R4 ;  /* 0x00000004ff04723e */ /* 0x000fca00000010ff */
[----:B------:R3:W-:Y:S02]  /*21390*/  @P2 STG.E.U16 desc[UR36][R8.64], R4 ;  /* 0x0000000408002986 */ /* 0x0007e4000c101524 */
[----:B---3--:R-:W-:Y:S01]  /*213a0*/  FMUL R4, R5, R2 ;  /* 0x0000000205047220 */ /* 0x008fe20000400000 */
[----:B------:R-:W-:-:S04]  /*213b0*/  @P0 IMAD.MOV.U32 R5, RZ, RZ, R9 ;  /* 0x000000ffff050224 */ /* 0x000fc800078e0009 */
[----:B------:R-:W-:-:S04]  /*213c0*/  F2FP.BF16.F32.PACK_AB R4, RZ, R4 ;  /* 0x00000004ff04723e */ /* 0x000fc800000010ff */
[----:B------:R-:W-:Y:S01]  /*213d0*/  PRMT R6, R4, 0x7610, R6 ;  /* 0x0000761004067816 */ /* 0x000fe20000000006 */
[----:B------:R-:W-:-:S05]  /*213e0*/  @P0 IMAD.MOV.U32 R4, RZ, RZ, R8 ;  /* 0x000000ffff040224 */ /* 0x000fca00078e0008 */
[----:B------:R0:W-:Y:S04]  /*213f0*/  @P0 STG.E.U16 desc[UR36][R4.64+0x2], R6 ;  /* 0x0000020604000986 */ /* 0x0001e8000c101524 */
[----:B0-----:R-:W2:Y:S04]  /*21400*/  LDL.LU R5, [R1+0x208] ;  /* 0x0002080001057983 */ /* 0x001ea80000300800 */
[----:B------:R-:W3:Y:S01]  /*21410*/  LDL.LU R4, [R1+0x210] ;  /* 0x0002100001047983 */ /* 0x000ee20000300800 */
[----:B------:R-:W-:Y:S01]  /*21420*/  ISETP.GT.AND P0, PT, R3, 0x8, PT ;  /* 0x000000080300780c */ /* 0x000fe20003f04270 */
[----:B------:R-:W-:Y:S01]  /*21430*/  USHF.L.U64.HI UR4, UR8, 0x4, UR9 ;  /* 0x0000000408047899 */ /* 0x000fe20008010209 */
[C---:B------:R-:W-:Y:S01]  /*21440*/  ISETP.GT.AND P5, PT, R0.reuse, 0x8, P1 ;  /* 0x000000080000780c */ /* 0x040fe20000fa4270 */
[----:B------:R-:W-:Y:S01]  /*21450*/  FMUL R7, R7, R2 ;  /* 0x0000000207077220 */ /* 0x000fe20000400000 */
[----:B------:R-:W-:-:S02]  /*21460*/  ISETP.GT.AND P3, PT, R0, 0x1, P0 ;  /* 0x000000010000780c */ /* 0x000fc40000764270 */
[----:B------:R-:W-:Y:S02]  /*21470*/  ISETP.GT.AND P2, PT, R0, RZ, P0 ;  /* 0x000000ff0000720c */ /* 0x000fe40000744270 */
[----:B------:R-:W-:Y:S01]  /*21480*/  F2FP.BF16.F32.PACK_AB R7, RZ, R7 ;  /* 0x00000007ff07723e */ /* 0x000fe200000010ff */
[-C--:B--2---:R-:W-:Y:S01]  /*21490*/  FMUL R5, R5, R2.reuse ;  /* 0x0000000205057220 */ /* 0x084fe20000400000 */
[----:B---3--:R-:W-:Y:S01]  /*214a0*/  FMUL R6, R4, R2 ;  /* 0x0000000204067220 */ /* 0x008fe20000400000 */
[----:B------:R-:W-:-:S03]  /*214b0*/  IMAD.U32 R4, RZ, RZ, UR8 ;  /* 0x00000008ff047e24 */ /* 0x000fc6000f8e00ff */
[----:B------:R-:W-:Y:S02]  /*214c0*/  F2FP.BF16.F32.PACK_AB R5, RZ, R5 ;  /* 0x00000005ff05723e */ /* 0x000fe400000010ff */
[----:B------:R-:W-:Y:S02]  /*214d0*/  F2FP.BF16.F32.PACK_AB R6, RZ, R6 ;  /* 0x00000006ff06723e */ /* 0x000fe400000010ff */
[----:B------:R-:W-:Y:S02]  /*214e0*/  LEA R4, P4, R4, R8, 0x4 ;  /* 0x0000000804047211 */ /* 0x000fe400078820ff */
[----:B------:R-:W-:Y:S02]  /*214f0*/  PRMT R11, R5, 0x7610, R11 ;  /* 0x00007610050b7816 */ /* 0x000fe4000000000b */
[----:B------:R-:W-:Y:S02]  /*21500*/  IADD3.X R5, R9, UR4, RZ, P4, !PT ;  /* 0x0000000409057c10 */ /* 0x000fe4000a7fe4ff */
[----:B------:R-:W-:Y:S01]  /*21510*/  PRMT R10, R6, 0x7610, R10 ;  /* 0x00007610060a7816 */ /* 0x000fe2000000000a */
[----:B------:R-:W-:-:S02]  /*21520*/  @P5 IMAD.MOV.U32 R6, RZ, RZ, R8 ;  /* 0x000000ffff065224 */ /* 0x000fc400078e0008 */
[----:B------:R0:W-:Y:S04]  /*21530*/  @P3 STG.E.U16 desc[UR36][R4.64+0x2], R7 ;  /* 0x0000020704003986 */ /* 0x0001e8000c101524 */
[----:B------:R-:W-:Y:S01]  /*21540*/  @P2 STG.E.U16 desc[UR36][R4.64], R11 ;  /* 0x0000000b04002986 */ /* 0x000fe2000c101524 */
[----:B0-----:R-:W-:-:S05]  /*21550*/  @P5 IMAD.MOV.U32 R7, RZ, RZ, R9 ;  /* 0x000000ffff075224 */ /* 0x001fca00078e0009 */
[----:B------:R0:W-:Y:S04]  /*21560*/  @P5 STG.E.U16 desc[UR36][R6.64+0x10], R10 ;  /* 0x0000100a06005986 */ /* 0x0001e8000c101524 */
[----:B0-----:R-:W2:Y:S01]  /*21570*/  LDL.LU R7, [R1+0x214] ;  /* 0x0002140001077983 */ /* 0x001ea20000300800 */
[----:B------:R-:W-:Y:S01]  /*21580*/  ISETP.GT.AND P2, PT, R0, 0x9, P1 ;  /* 0x000000090000780c */ /* 0x000fe20000f44270 */
[----:B--2---:R-:W-:-:S12]  /*21590*/  FMUL R6, R7, R2 ;  /* 0x0000000207067220 */ /* 0x004fd80000400000 */
[----:B------:R-:W-:Y:S01]  /*215a0*/  @P2 IMAD.MOV.U32 R7, RZ, RZ, R9 ;  /* 0x000000ffff072224 */ /* 0x000fe200078e0009 */
[----:B------:R-:W-:-:S04]  /*215b0*/  F2FP.BF16.F32.PACK_AB R6, RZ, R6 ;  /* 0x00000006ff06723e */ /* 0x000fc800000010ff */
[----:B------:R-:W-:Y:S01]  /*215c0*/  PRMT R10, R6, 0x7610, R10 ;  /* 0x00007610060a7816 */ /* 0x000fe2000000000a */
[----:B------:R-:W-:-:S05]  /*215d0*/  @P2 IMAD.MOV.U32 R6, RZ, RZ, R8 ;  /* 0x000000ffff062224 */ /* 0x000fca00078e0008 */
[----:B------:R0:W-:Y:S04]  /*215e0*/  @P2 STG.E.U16 desc[UR36][R6.64+0x12], R10 ;  /* 0x0000120a06002986 */ /* 0x0001e8000c101524 */
[----:B0-----:R-:W2:Y:S04]  /*215f0*/  LDL.LU R6, [R1+0x218] ;  /* 0x0002180001067983 */ /* 0x001ea80000300800 */
[----:B------:R-:W3:Y:S04]  /*21600*/  LDL.LU R7, [R1+0x21c] ;  /* 0x00021c0001077983 */ /* 0x000ee80000300800 */
[----:B------:R-:W4:Y:S01]  /*21610*/  LDL.LU R10, [R1+0x220] ;  /* 0x00022000010a7983 */ /* 0x000f220000300800 */
[----:B------:R-:W-:-:S02]  /*21620*/  ISETP.GT.AND P3, PT, R0, 0x9, P0 ;  /* 0x000000090000780c */ /* 0x000fc40000764270 */
[C---:B------:R-:W-:Y:S02]  /*21630*/  ISETP.GT.AND P4, PT, R0.reuse, 0x10, P1 ;  /* 0x000000100000780c */ /* 0x040fe40000f84270 */
[----:B------:R-:W-:Y:S01]  /*21640*/  ISETP.GT.AND P2, PT, R0, 0x8, P0 ;  /* 0x000000080000780c */ /* 0x000fe20000744270 */
[-C--:B--2---:R-:W-:Y:S01]  /*21650*/  FMUL R6, R6, R2.reuse ;  /* 0x0000000206067220 */ /* 0x084fe20000400000 */
[----:B---3--:R-:W-:-:S04]  /*21660*/  FMUL R7, R7, R2 ;  /* 0x0000000207077220 */ /* 0x008fc80000400000 */
[----:B------:R-:W-:Y:S01]  /*21670*/  F2FP.BF16.F32.PACK_AB R6, RZ, R6 ;  /* 0x00000006ff06723e */ /* 0x000fe200000010ff */
[----:B----4-:R-:W-:Y:S01]  /*21680*/  FMUL R10, R10, R2 ;  /* 0x000000020a0a7220 */ /* 0x010fe20000400000 */
[----:B------:R-:W-:Y:S02]  /*21690*/  F2FP.BF16.F32.PACK_AB R7, RZ, R7 ;  /* 0x00000007ff07723e */ /* 0x000fe400000010ff */
[----:B------:R-:W-:Y:S02]  /*216a0*/  PRMT R11, R6, 0x7610, R11 ;  /* 0x00007610060b7816 */ /* 0x000fe4000000000b */
[----:B------:R-:W-:Y:S01]  /*216b0*/  F2FP.BF16.F32.PACK_AB R6, RZ, R10 ;  /* 0x0000000aff06723e */ /* 0x000fe200000010ff */
[----:B------:R0:W-:Y:S03]  /*216c0*/  @P3 STG.E.U16 desc[UR36][R4.64+0x12], R7 ;  /* 0x0000120704003986 */ /* 0x0001e6000c101524 */
[----:B------:R-:W-:Y:S01]  /*216d0*/  PRMT R10, R6, 0x7610, R10 ;  /* 0x00007610060a7816 */ /* 0x000fe2000000000a */
[----:B------:R-:W-:Y:S01]  /*216e0*/  @P4 IMAD.MOV.U32 R6, RZ, RZ, R8 ;  /* 0x000000ffff064224 */ /* 0x000fe200078e0008 */
        /* <DEDUP_REMOVED lines=135> */
[----:B------:R1:W-:Y:S01]  /*21f60*/  @P2 STG.E.U16 desc[UR36][R4.64+0x60], R11 ;  /* 0x0000600b04002986 */ /* 0x0003e2000c101524 */
[----:B0-----:R-:W-:-:S03]  /*21f70*/  @P4 IMAD.MOV.U32 R7, RZ, RZ, R9 ;  /* 0x000000ffff074224 */ /* 0x001fc600078e0009 */
[----:B-1----:R-:W2:Y:S04]  /*21f80*/  LDL.LU R11, [R1+0x280] ;  /* 0x00028000010b7983 */ /* 0x002ea80000300800 */
[----:B------:R0:W-:Y:S04]  /*21f90*/  @P4 STG.E.U16 desc[UR36][R6.64+0x70], R10 ;  /* 0x0000700a06004986 */ /* 0x0001e8000c101524 */
[----:B0-----:R-:W3:Y:S04]  /*21fa0*/  LDL.LU R10, [R1+0x274] ;  /* 0x00027400010a7983 */ /* 0x001ee80000300800 */
[----:B------:R-:W4:Y:S04]  /*21fb0*/  LDL.LU R7, [R1+0x278] ;  /* 0x0002780001077983 */ /* 0x000f280000300800 */
[----:B------:R-:W4:Y:S01]  /*21fc0*/  LDL.LU R6, [R1+0x27c] ;  /* 0x00027c0001067983 */ /* 0x000f220000300800 */
[C---:B------:R-:W-:Y:S01]  /*21fd0*/  ISETP.GT.AND P4, PT, R0.reuse, 0x39, P1 ;  /* 0x000000390000780c */ /* 0x040fe20000f84270 */
[-C--:B------:R-:W-:Y:S01]  /*21fe0*/  FMUL R15, R15, R2.reuse ;  /* 0x000000020f0f7220 */ /* 0x080fe20000400000 */
[----:B------:R-:W-:Y:S01]  /*21ff0*/  ISETP.GT.AND P5, PT, R0, 0x40, P1 ;  /* 0x000000400000780c */ /* 0x000fe20000fa4270 */
[-C--:B------:R-:W-:Y:S01]  /*22000*/  FMUL R14, R14, R2.reuse ;  /* 0x000000020e0e7220 */ /* 0x080fe20000400000 */
[C---:B------:R-:W-:Y:S01]  /*22010*/  ISETP.GT.AND P2, PT, R0.reuse, 0x38, P0 ;  /* 0x000000380000780c */ /* 0x040fe20000744270 */
[-C--:B------:R-:W-:Y:S01]  /*22020*/  FMUL R13, R13, R2.reuse ;  /* 0x000000020d0d7220 */ /* 0x080fe20000400000 */
[----:B------:R-:W-:Y:S01]  /*22030*/  ISETP.GT.AND P3, PT, R0, 0x39, P0 ;  /* 0x000000390000780c */ /* 0x000fe20000764270 */
[-C--:B------:R-:W-:Y:S01]  /*22040*/  FMUL R12, R12, R2.reuse ;  /* 0x000000020c0c7220 */ /* 0x080fe20000400000 */
        /* <DEDUP_REMOVED lines=74> */
[----:B------:R-:W4:Y:S01]  /*224f0*/  LDL.LU R151, [R1+0x414] ;  /* 0x0004140001977983 */ /* 0x000f220000300800 */
[-C--:B------:R-:W-:Y:S01]  /*22500*/  FMUL R221, R221, R2.reuse ;  /* 0x00000002dddd7220 */ /* 0x080fe20000400000 */
[-C--:B------:R-:W-:Y:S01]  /*22510*/  FMUL R220, R220, R2.reuse ;  /* 0x00000002dcdc7220 */ /* 0x080fe20000400000 */
[-C--:B------:R-:W-:Y:S01]  /*22520*/  FMUL R222, R222, R2.reuse ;  /* 0x00000002dede7220 */ /* 0x080fe20000400000 */
[----:B------:R0:W5:Y:S01]  /*22530*/  LDL.LU R154, [R1+0x410] ;  /* 0x00041000019a7983 */ /* 0x0001620000300800 */
        /* <DEDUP_REMOVED lines=14> */
[-C--:B--2---:R-:W-:Y:S01]  /*22620*/  FMUL R11, R11, R2.reuse ;  /* 0x000000020b0b7220 */ /* 0x084fe20000400000 */
[-C--:B---3--:R-:W-:Y:S01]  /*22630*/  FMUL R10, R10, R2.reuse ;  /* 0x000000020a0a7220 */ /* 0x088fe20000400000 */
[----:B----4-:R-:W-:-:S04]  /*22640*/  FMUL R7, R7, R2 ;  /* 0x0000000207077220 */ /* 0x010fc80000400000 */
[----:B------:R-:W-:Y:S01]  /*22650*/  F2FP.BF16.F32.PACK_AB R10, RZ, R10 ;  /* 0x0000000aff0a723e */ /* 0x000fe200000010ff */
[----:B------:R-:W-:Y:S01]  /*22660*/  FMUL R6, R6, R2 ;  /* 0x0000000206067220 */ /* 0x000fe20000400000 */
[----:B------:R-:W-:Y:S02]  /*22670*/  F2FP.BF16.F32.PACK_AB R7, RZ, R7 ;  /* 0x00000007ff07723e */ /* 0x000fe400000010ff */
[----:B------:R-:W-:Y:S02]  /*22680*/  PRMT R17, R10, 0x7610, R17 ;  /* 0x000076100a117816 */ /* 0x000fe40000000011 */
[----:B------:R-:W-:Y:S02]  /*22690*/  F2FP.BF16.F32.PACK_AB R6, RZ, R6 ;  /* 0x00000006ff06723e */ /* 0x000fe400000010ff */
[----:B------:R-:W-:Y:S02]  /*226a0*/  F2FP.BF16.F32.PACK_AB R10, RZ, R11 ;  /* 0x0000000bff0a723e */ /* 0x000fe400000010ff */
[----:B------:R-:W-:Y:S01]  /*226b0*/  PRMT R16, R7, 0x7610, R16 ;  /* 0x0000761007107816 */ /* 0x000fe20000000010 */
[----:B------:R-:W-:Y:S01]  /*226c0*/  @P4 IMAD.MOV.U32 R7, RZ, RZ, R9 ;  /* 0x000000ffff074224 */ /* 0x000fe200078e0009 */
[----:B------:R-:W-:Y:S01]  /*226d0*/  PRMT R11, R6, 0x7610, R11 ;  /* 0x00007610060b7816 */ /* 0x000fe2000000000b */
[----:B------:R-:W-:-:S05]  /*226e0*/  @P4 IMAD.MOV.U32 R6, RZ, RZ, R8 ;  /* 0x000000ffff064224 */ /* 0x000fca00078e0008 */
[----:B------:R1:W-:Y:S01]  /*226f0*/  @P4 STG.E.U16 desc[UR36][R6.64+0x72], R17 ;  /* 0x0000721106004986 */ /* 0x0003e2000c101524 */
[----:B------:R-:W-:-:S03]  /*22700*/  ISETP.GT.AND P4, PT, R0, 0x41, P1 ;  /* 0x000000410000780c */ /* 0x000fc60000f84270 */
[----:B------:R2:W-:Y:S04]  /*22710*/  @P2 STG.E.U16 desc[UR36][R4.64+0x70], R16 ;  /* 0x0000701004002986 */ /* 0x0005e8000c101524 */
[----:B------:R-:W-:Y:S01]  /*22720*/  @P3 STG.E.U16 desc[UR36][R4.64+0x72], R11 ;  /* 0x0000720b04003986 */ /* 0x000fe2000c101524 */
[----:B-1----:R-:W-:-:S03]  /*22730*/  @P5 IMAD.MOV.U32 R6, RZ, RZ, R8 ;  /* 0x000000ffff065224 */ /* 0x002fc600078e0008 */
[----:B------:R0:W5:Y:S01]  /*22740*/  LDL.LU R17, [R1+0x40c] ;  /* 0x00040c0001117983 */ /* 0x0001620000300800 */
[----:B------:R-:W-:Y:S01]  /*22750*/  @P5 IMAD.MOV.U32 R7, RZ, RZ, R9 ;  /* 0x000000ffff075224 */ /* 0x000fe200078e0009 */
[C---:B------:R-:W-:Y:S02]  /*22760*/  ISETP.GT.AND P2, PT, R0.reuse, 0x40, P0 ;  /* 0x000000400000780c */ /* 0x040fe40000744270 */
[C---:B------:R-:W-:Y:S01]  /*22770*/  ISETP.GT.AND P3, PT, R0.reuse, 0x41, P0 ;  /* 0x000000410000780c */ /* 0x040fe20000764270 */
[----:B--2---:R0:W5:Y:S04]  /*22780*/  LDL.LU R16, [R1+0x408] ;  /* 0x0004080001107983 */ /* 0x0041680000300800 */
[----:B------:R1:W-:Y:S01]  /*22790*/  @P5 STG.E.U16 desc[UR36][R6.64+0x80], R10 ;  /* 0x0000800a06005986 */ /* 0x0003e2000c101524 */
[----:B------:R-:W-:-:S02]  /*227a0*/  ISETP.GT.AND P5, PT, R0, 0x48, P1 ;  /* 0x000000480000780c */ /* 0x000fc40000fa4270 */
[----:B-1----:R-:W-:Y:S02]  /*227b0*/  F2FP.BF16.F32.PACK_AB R10, RZ, R15 ;  /* 0x0000000fff0a723e */ /* 0x002fe400000010ff */
[----:B------:R-:W-:Y:S01]  /*227c0*/  F2FP.BF16.F32.PACK_AB R7, RZ, R14 ;  /* 0x0000000eff07723e */ /* 0x000fe200000010ff */
[----:B------:R-:W2:Y:S01]  /*227d0*/  LDL.LU R15, [R1+0x10] ;  /* 0x00001000010f7983 */ /* 0x000ea20000300800 */
[----:B------:R-:W-:Y:S02]  /*227e0*/  F2FP.BF16.F32.PACK_AB R6, RZ, R13 ;  /* 0x0000000dff06723e */ /* 0x000fe400000010ff */
[----:B------:R-:W-:Y:S02]  /*227f0*/  PRMT R13, R10, 0x7610, R13 ;  /* 0x000076100a0d7816 */ /* 0x000fe4000000000d */
[----:B------:R-:W-:Y:S02]  /*22800*/  F2FP.BF16.F32.PACK_AB R10, RZ, R12 ;  /* 0x0000000cff0a723e */ /* 0x000fe400000010ff */
[----:B------:R-:W-:Y:S01]  /*22810*/  PRMT R12, R7, 0x7610, R12 ;  /* 0x00007610070c7816 */ /* 0x000fe2000000000c */
[----:B------:R-:W-:Y:S01]  /*22820*/  @P4 IMAD.MOV.U32 R7, RZ, RZ, R9 ;  /* 0x000000ffff074224 */ /* 0x000fe200078e0009 */
[----:B------:R-:W-:Y:S01]  /*22830*/  PRMT R11, R6, 0x7610, R11 ;  /* 0x00007610060b7816 */ /* 0x000fe2000000000b */
[----:B------:R-:W-:-:S05]  /*22840*/  @P4 IMAD.MOV.U32 R6, RZ, RZ, R8 ;  /* 0x000000ffff064224 */ /* 0x000fca00078e0008 */
[----:B------:R1:W-:Y:S01]  /*22850*/  @P4 STG.E.U16 desc[UR36][R6.64+0x82], R13 ;  /* 0x0000820d06004986 */ /* 0x0003e2000c101524 */
[----:B------:R-:W-:-:S03]  /*22860*/  ISETP.GT.AND P4, PT, R0, 0x49, P1 ;  /* 0x000000490000780c */ /* 0x000fc60000f84270 */
[----:B------:R-:W-:Y:S04]  /*22870*/  @P2 STG.E.U16 desc[UR36][R4.64+0x80], R12 ;  /* 0x0000800c04002986 */ /* 0x000fe8000c101524 */
[----:B------:R-:W-:Y:S01]  /*22880*/  @P3 STG.E.U16 desc[UR36][R4.64+0x82], R11 ;  /* 0x0000820b04003986 */ /* 0x000fe2000c101524 */
[----:B-1----:R-:W-:Y:S02]  /*22890*/  @P5 IMAD.MOV.U32 R6, RZ, RZ, R8 ;  /* 0x000000ffff065224 */ /* 0x002fe400078e0008 */
[----:B------:R-:W-:-:S05]  /*228a0*/  @P5 IMAD.MOV.U32 R7, RZ, RZ, R9 ;  /* 0x000000ffff075224 */ /* 0x000fca00078e0009 */
[----:B------:R1:W-:Y:S01]  /*228b0*/  @P5 STG.E.U16 desc[UR36][R6.64+0x90], R10 ;  /* 0x0000900a06005986 */ /* 0x0003e2000c101524 */
[C---:B------:R-:W-:Y:S02]  /*228c0*/  ISETP.GT.AND P5, PT, R0.reuse, 0x50, P1 ;  /* 0x000000500000780c */ /* 0x040fe40000fa4270 */
[C---:B------:R-:W-:Y:S02]  /*228d0*/  ISETP.GT.AND P2, PT, R0.reuse, 0x48, P0 ;  /* 0x000000480000780c */ /* 0x040fe40000744270 */
[----:B------:R-:W-:Y:S02]  /*228e0*/  ISETP.GT.AND P3, PT, R0, 0x49, P0 ;  /* 0x000000490000780c */ /* 0x000fe40000764270 */
[----:B-1----:R-:W-:Y:S02]  /*228f0*/  F2FP.BF16.F32.PACK_AB R7, RZ, R20 ;  /* 0x00000014ff07723e */ /* 0x002fe400000010ff */
[----:B------:R-:W-:Y:S02]  /*22900*/  F2FP.BF16.F32.PACK_AB R6, RZ, R19 ;  /* 0x00000013ff06723e */ /* 0x000fe400000010ff */
[----:B------:R-:W-:-:S02]  /*22910*/  F2FP.BF16.F32.PACK_AB R10, RZ, R21 ;  /* 0x00000015ff0a723e */ /* 0x000fc400000010ff */
[----:B------:R-:W-:Y:S01]  /*22920*/  PRMT R12, R7, 0x7610, R12 ;  /* 0x00007610070c7816 */ /* 0x000fe2000000000c */
[----:B------:R-:W-:Y:S01]  /*22930*/  @P4 IMAD.MOV.U32 R7, RZ, RZ, R9 ;  /* 0x000000ffff074224 */ /* 0x000fe200078e0009 */
[----:B------:R-:W-:Y:S01]  /*22940*/  PRMT R11, R6, 0x7610, R11 ;  /* 0x00007610060b7816 */ /* 0x000fe2000000000b */
[----:B------:R-:W-:Y:S01]  /*22950*/  @P4 IMAD.MOV.U32 R6, RZ, RZ, R8 ;  /* 0x000000ffff064224 */ /* 0x000fe200078e0008 */
[----:B------:R-:W-:Y:S01]  /*22960*/  PRMT R13, R10, 0x7610, R13 ;  /* 0x000076100a0d7816 */ /* 0x000fe2000000000d */
[----:B------:R-:W3:Y:S01]  /*22970*/  LDL.LU R21, [R1+0xa0] ;  /* 0x0000a00001157983 */ /* 0x000ee20000300800 */
[----:B------:R-:W-:-:S03]  /*22980*/  F2FP.BF16.F32.PACK_AB R10, RZ, R18 ;  /* 0x00000012ff0a723e */ /* 0x000fc600000010ff */
[----:B------:R1:W-:Y:S01]  /*22990*/  @P4 STG.E.U16 desc[UR36][R6.64+0x92], R13 ;  /* 0x0000920d06004986 */ /* 0x0003e2000c101524 */
[----:B------:R-:W-:-:S03]  /*229a0*/  ISETP.GT.AND P4, PT, R0, 0x51, P1 ;  /* 0x000000510000780c */ /* 0x000fc60000f84270 */
[----:B------:R-:W-:Y:S04]  /*229b0*/  @P2 STG.E.U16 desc[UR36][R4.64+0x90], R12 ;  /* 0x0000900c04002986 */ /* 0x000fe8000c101524 */
[----:B------:R-:W-:Y:S01]  /*229c0*/  @P3 STG.E.U16 desc[UR36][R4.64+0x92], R11 ;  /* 0x0000920b04003986 */ /* 0x000fe2000c101524 */
[----:B-1----:R-:W-:-:S03]  /*229d0*/  @P5 IMAD.MOV.U32 R6, RZ, RZ, R8 ;  /* 0x000000ffff065224 */ /* 0x002fc600078e0008 */
[----:B------:R-:W4:Y:S01]  /*229e0*/  LDL.LU R20, [R1+0x98] ;  /* 0x0000980001147983 */ /* 0x000f220000300800 */
[----:B------:R-:W-:Y:S01]  /*229f0*/  @P5 IMAD.MOV.U32 R7, RZ, RZ, R9 ;  /* 0x000000ffff075224 */ /* 0x000fe200078e0009 */
[C---:B------:R-:W-:Y:S02]  /*22a00*/  ISETP.GT.AND P2, PT, R0.reuse, 0x50, P0 ;  /* 0x000000500000780c */ /* 0x040fe40000744270 */
[C---:B------:R-:W-:Y:S01]  /*22a10*/  ISETP.GT.AND P3, PT, R0.reuse, 0x51, P0 ;  /* 0x000000510000780c */ /* 0x040fe20000764270 */
[----:B------:R-:W2:Y:S04]  /*22a20*/  LDL.LU R18, [R1+0x14] ;  /* 0x0000140001127983 */ /* 0x000ea80000300800 */
[----:B------:R1:W-:Y:S01]  /*22a30*/  @P5 STG.E.U16 desc[UR36][R6.64+0xa0], R10 ;  /* 0x0000a00a06005986 */ /* 0x0003e2000c101524 */
[----:B------:R-:W-:-:S02]  /*22a40*/  ISETP.GT.AND P5, PT, R0, 0x58, P1 ;  /* 0x000000580000780c */ /* 0x000fc40000fa4270 */
[----:B-1----:R-:W-:Y:S02]  /*22a50*/  F2FP.BF16.F32.PACK_AB R7, RZ, R152 ;  /* 0x00000098ff07723e */ /* 0x002fe400000010ff */
[----:B------:R-:W-:Y:S02]  /*22a60*/  F2FP.BF16.F32.PACK_AB R6, RZ, R23 ;  /* 0x00000017ff06723e */ /* 0x000fe400000010ff */
[----:B------:R-:W-:Y:S02]  /*22a70*/  F2FP.BF16.F32.PACK_AB R10, RZ, R153 ;  /* 0x00000099ff0a723e */ /* 0x000fe400000010ff */
        /* <DEDUP_REMOVED lines=12> */
[----:B------:R-:W3:Y:S01]  /*22b40*/  LDL.LU R152, [R1+0x1f8] ;  /* 0x0001f80001987983 */ /* 0x000ee20000300800 */
[----:B------:R-:W-:Y:S01]  /*22b50*/  @P5 IMAD.MOV.U32 R7, RZ, RZ, R9 ;  /* 0x000000ffff075224 */ /* 0x000fe200078e0009 */
[C---:B------:R-:W-:Y:S02]  /*22b60*/  ISETP.GT.AND P2, PT, R0.reuse, 0x58, P0 ;  /* 0x000000580000780c */ /* 0x040fe40000744270 */
[C---:B------:R-:W-:Y:S01]  /*22b70*/  ISETP.GT.AND P3, PT, R0.reuse, 0x59, P0 ;  /* 0x000000590000780c */ /* 0x040fe20000764270 */
[----:B------:R-:W3:Y:S04]  /*22b80*/  LDL.LU R23, [R1+0x1f4] ;  /* 0x0001f40001177983 */ /* 0x000ee80000300800 */
[----:B------:R1:W-:Y:S01]  /*22b90*/  @P5 STG.E.U16 desc[UR36][R6.64+0xb0], R10 ;  /* 0x0000b00a06005986 */ /* 0x0003e2000c101524 */
[----:B------:R-:W-:-:S03]  /*22ba0*/  ISETP.GT.AND P5, PT, R0, 0x60, P1 ;  /* 0x000000600000780c */ /* 0x000fc60000fa4270 */
[----:B------:R-:W3:Y:S01]  /*22bb0*/  LDL.LU R22, [R1+0x1f0] ;  /* 0x0001f00001167983 */ /* 0x000ee20000300800 */
        /* <DEDUP_REMOVED lines=403> */
[----:B------:R-:W-:Y:S01]  /*244f0*/  @P2 STG.E.U16 desc[UR36][R4.64+0x1c0], R12 ;  /* 0x0001c00c04002986 */ /* 0x000fe2000c101524 */
[----:B------:R-:W-:-:S03]  /*24500*/  ISETP.GT.AND P2, PT, R0, 0xe8, P0 ;  /* 0x000000e80000780c */ /* 0x000fc60000744270 */
[----:B------:R-:W-:Y:S01]  /*24510*/  @P3 STG.E.U16 desc[UR36][R4.64+0x1c2], R11 ;  /* 0x0001c20b04003986 */ /* 0x000fe2000c101524 */
[----:B-1----:R-:W-:-:S03]  /*24520*/  @P5 IMAD.MOV.U32 R6, RZ, RZ, R8 ;  /* 0x000000ffff065224 */ /* 0x002fc600078e0008 */
[----:B------:R-:W3:Y:S01]  /*24530*/  LDL.LU R225, [R1+0xd8] ;  /* 0x0000d80001e17983 */ /* 0x000ee20000300800 */
[----:B------:R-:W-:Y:S01]  /*24540*/  @P5 IMAD.MOV.U32 R7, RZ, RZ, R9 ;  /* 0x000000ffff075224 */ /* 0x000fe200078e0009 */
[C---:B------:R-:W-:Y:S02]  /*24550*/  ISETP.GT.AND P3, PT, R0.reuse, 0xe9, P0 ;  /* 0x000000e90000780c */ /* 0x040fe40000764270 */
        /* <DEDUP_REMOVED lines=14> */
[----:B------:R1:W-:Y:S04]  /*24640*/  @P4 STG.E.U16 desc[UR36][R6.64+0x1d2], R13 ;  /* 0x0001d20d06004986 */ /* 0x0003e8000c101524 */
[----:B------:R-:W-:Y:S01]  /*24650*/  @P2 STG.E.U16 desc[UR36][R4.64+0x1d0], R12 ;  /* 0x0001d00c04002986 */ /* 0x000fe2000c101524 */
[----:B------:R-:W-:-:S03]  /*24660*/  ISETP.GT.AND P2, PT, R0, 0xf1, P1 ;  /* 0x000000f10000780c */ /* 0x000fc60000f44270 */
[----:B------:R0:W-:Y:S01]  /*24670*/  @P3 STG.E.U16 desc[UR36][R4.64+0x1d2], R11 ;  /* 0x0001d20b04003986 */ /* 0x0001e2000c101524 */
[----:B-1----:R-:W-:-:S03]  /*24680*/  @P5 IMAD.MOV.U32 R6, RZ, RZ, R8 ;  /* 0x000000ffff065224 */ /* 0x002fc600078e0008 */
[----:B------:R-:W3:Y:S01]  /*24690*/  LDL.LU R229, [R1+0xc8] ;  /* 0x0000c80001e57983 */ /* 0x000ee20000300800 */
[----:B------:R-:W-:Y:S01]  /*246a0*/  @P5 IMAD.MOV.U32 R7, RZ, RZ, R9 ;  /* 0x000000ffff075224 */ /* 0x000fe200078e0009 */
[C---:B------:R-:W-:Y:S02]  /*246b0*/  ISETP.GT.AND P4, PT, R0.reuse, 0xf1, P0 ;  /* 0x000000f10000780c */ /* 0x040fe40000784270 */
[C---:B------:R-:W-:Y:S01]  /*246c0*/  ISETP.GT.AND P3, PT, R0.reuse, 0xf0, P0 ;  /* 0x000000f00000780c */ /* 0x040fe20000764270 */
[----:B------:R-:W3:Y:S04]  /*246d0*/  LDL.LU R228, [R1+0xc4] ;  /* 0x0000c40001e47983 */ /* 0x000ee80000300800 */
[----:B------:R1:W-:Y:S01]  /*246e0*/  @P5 STG.E.U16 desc[UR36][R6.64+0x1e0], R10 ;  /* 0x0001e00a06005986 */ /* 0x0003e2000c101524 */
[----:B------:R-:W-:-:S02]  /*246f0*/  ISETP.GT.AND P5, PT, R0, 0xf8, P1 ;  /* 0x000000f80000780c */ /* 0x000fc40000fa4270 */
[----:B0-----:R-:W-:Y:S01]  /*24700*/  F2FP.BF16.F32.PACK_AB R11, RZ, R231 ;  /* 0x000000e7ff0b723e */ /* 0x001fe200000010ff */
[----:B------:R-:W3:Y:S01]  /*24710*/  LDL.LU R227, [R1+0xc0] ;  /* 0x0000c00001e37983 */ /* 0x000ee20000300800 */
[----:B-1----:R-:W-:Y:S02]  /*24720*/  F2FP.BF16.F32.PACK_AB R10, RZ, R234 ;  /* 0x000000eaff0a723e */ /* 0x002fe400000010ff */
[----:B------:R-:W-:Y:S01]  /*24730*/  F2FP.BF16.F32.PACK_AB R7, RZ, R233 ;  /* 0x000000e9ff07723e */ /* 0x000fe200000010ff */
[----:B------:R-:W3:Y:S01]  /*24740*/  LDL.LU R234, [R1+0xbc] ;  /* 0x0000bc0001ea7983 */ /* 0x000ee20000300800 */
[----:B------:R-:W-:Y:S02]  /*24750*/  F2FP.BF16.F32.PACK_AB R6, RZ, R232 ;  /* 0x000000e8ff06723e */ /* 0x000fe400000010ff */
[----:B------:R-:W-:Y:S01]  /*24760*/  PRMT R12, R10, 0x7610, R12 ;  /* 0x000076100a0c7816 */ /* 0x000fe2000000000c */
[----:B------:R-:W3:Y:S01]  /*24770*/  LDL.LU R233, [R1+0xb8] ;  /* 0x0000b80001e97983 */ /* 0x000ee20000300800 */
[----:B------:R-:W-:Y:S01]  /*24780*/  PRMT R13, R7, 0x7610, R13 ;  /* 0x00007610070d7816 */ /* 0x000fe2000000000d */
[--C-:B------:R-:W-:Y:S01]  /*24790*/  @P2 IMAD.MOV.U32 R7, RZ, RZ, R9.reuse ;  /* 0x000000ffff072224 */ /* 0x100fe200078e0009 */
[----:B------:R-:W-:Y:S01]  /*247a0*/  PRMT R10, R6, 0x7610, R10 ;  /* 0x00007610060a7816 */ /* 0x000fe2000000000a */
[----:B------:R-:W-:Y:S01]  /*247b0*/  @P2 IMAD.MOV.U32 R6, RZ, RZ, R8 ;  /* 0x000000ffff062224 */ /* 0x000fe200078e0008 */
[----:B------:R-:W-:Y:S01]  /*247c0*/  ISETP.GT.AND P1, PT, R0, 0xf9, P1 ;  /* 0x000000f90000780c */ /* 0x000fe20000f24270 */
[----:B------:R-:W3:Y:S04]  /*247d0*/  LDL.LU R232, [R1+0xb4] ;  /* 0x0000b40001e87983 */ /* 0x000ee80000300800 */
[----:B------:R0:W-:Y:S04]  /*247e0*/  @P2 STG.E.U16 desc[UR36][R6.64+0x1e2], R12 ;  /* 0x0001e20c06002986 */ /* 0x0001e8000c101524 */
[----:B------:R1:W-:Y:S04]  /*247f0*/  @P4 STG.E.U16 desc[UR36][R4.64+0x1e2], R10 ;  /* 0x0001e20a04004986 */ /* 0x0003e8000c101524 */
[----:B------:R-:W3:Y:S01]  /*24800*/  LDL.LU R231, [R1+0xb0] ;  /* 0x0000b00001e77983 */ /* 0x000ee20000300800 */
[----:B0-----:R-:W-:Y:S01]  /*24810*/  F2FP.BF16.F32.PACK_AB R6, RZ, R235 ;  /* 0x000000ebff06723e */ /* 0x001fe200000010ff */
[----:B------:R-:W-:-:S02]  /*24820*/  @P5 IMAD.MOV.U32 R7, RZ, RZ, R9 ;  /* 0x000000ffff075224 */ /* 0x000fc400078e0009 */
[----:B------:R-:W-:Y:S01]  /*24830*/  @P3 STG.E.U16 desc[UR36][R4.64+0x1e0], R13 ;  /* 0x0001e00d04003986 */ /* 0x000fe2000c101524 */
[----:B-1----:R-:W-:Y:S01]  /*24840*/  PRMT R10, R6, 0x7610, R10 ;  /* 0x00007610060a7816 */ /* 0x002fe2000000000a */
[--C-:B------:R-:W-:Y:S02]  /*24850*/  @P5 IMAD.MOV.U32 R6, RZ, RZ, R8.reuse ;  /* 0x000000ffff065224 */ /* 0x100fe400078e0008 */
[----:B------:R-:W4:Y:S04]  /*24860*/  LDL.LU R12, [R1+0x4] ;  /* 0x00000400010c7983 */ /* 0x000f280000300800 */
[----:B------:R0:W-:Y:S04]  /*24870*/  @P5 STG.E.U16 desc[UR36][R6.64+0x1f0], R11 ;  /* 0x0001f00b06005986 */ /* 0x0001e8000c101524 */
[----:B------:R-:W3:Y:S01]  /*24880*/  LDL.LU R235, [R1+0xac] ;  /* 0x0000ac0001eb7983 */ /* 0x000ee20000300800 */
[----:B0-----:R-:W-:-:S02]  /*24890*/  @P1 IMAD.MOV.U32 R6, RZ, RZ, R8 ;  /* 0x000000ffff061224 */ /* 0x001fc400078e0008 */
[----:B------:R-:W-:-:S05]  /*248a0*/  @P1 IMAD.MOV.U32 R7, RZ, RZ, R9 ;  /* 0x000000ffff071224 */ /* 0x000fca00078e0009 */
[----:B------:R0:W-:Y:S01]  /*248b0*/  @P1 STG.E.U16 desc[UR36][R6.64+0x1f2], R10 ;  /* 0x0001f20a06001986 */ /* 0x0001e2000c101524 */
[C---:B------:R-:W-:Y:S02]  /*248c0*/  ISETP.GT.AND P1, PT, R0.reuse, 0xf8, P0 ;  /* 0x000000f80000780c */ /* 0x040fe40000724270 */
[----:B------:R-:W-:Y:S01]  /*248d0*/  ISETP.GT.AND P0, PT, R0, 0xf9, P0 ;  /* 0x000000f90000780c */ /* 0x000fe20000704270 */
[----:B0-----:R-:W3:Y:S01]  /*248e0*/  LDL.LU R6, [R1] ;  /* 0x0000000001067983 */ /* 0x001ee20000300800 */
[----:B------:R-:W-:Y:S02]  /*248f0*/  F2FP.BF16.F32.PACK_AB R11, RZ, R236 ;  /* 0x000000ecff0b723e */ /* 0x000fe400000010ff */
[----:B------:R-:W-:Y:S02]  /*24900*/  F2FP.BF16.F32.PACK_AB R7, RZ, R237 ;  /* 0x000000edff07723e */ /* 0x000fe400000010ff */
[----:B------:R-:W-:Y:S02]  /*24910*/  PRMT R14, R11, 0x7610, R14 ;  /* 0x000076100b0e7816 */ /* 0x000fe4000000000e */
[----:B------:R-:W-:-:S03]  /*24920*/  PRMT R13, R7, 0x7610, R13 ;  /* 0x00007610070d7816 */ /* 0x000fc6000000000d */
[----:B------:R0:W-:Y:S04]  /*24930*/  @P1 STG.E.U16 desc[UR36][R4.64+0x1f0], R14 ;  /* 0x0001f00e04001986 */ /* 0x0001e8000c101524 */
[----:B------:R1:W-:Y:S04]  /*24940*/  @P0 STG.E.U16 desc[UR36][R4.64+0x1f2], R13 ;  /* 0x0001f20d04000986 */ /* 0x0003e8000c101524 */
[----:B0-----:R-:W3:Y:S04]  /*24950*/  LDL.LU R14, [R1+0x8] ;  /* 0x00000800010e7983 */ /* 0x001ee80000300800 */
[----:B-1----:R-:W3:Y:S01]  /*24960*/  LDL.LU R13, [R1+0xc] ;  /* 0x00000c00010d7983 */ /* 0x002ee20000300800 */
[----:B------:R-:W-:Y:S01]  /*24970*/  ISETP.GT.AND P2, PT, R3, 0x80, PT ;  /* 0x000000800300780c */ /* 0x000fe20003f44270 */
[----:B------:R-:W-:-:S03]  /*24980*/  USHF.L.U32 UR5, UR8, 0x8, URZ ;  /* 0x0000000808057899 */ /* 0x000fc6000800063f */
[C---:B------:R-:W-:Y:S01]  /*24990*/  ISETP.GT.AND P3, PT, R0.reuse, RZ, P2 ;  /* 0x000000ff0000720c */ /* 0x040fe20001764270 */
[----:B------:R-:W-:Y:S01]  /*249a0*/  USHF.L.U64.HI UR4, UR8, 0x8, UR9 ;  /* 0x0000000808047899 */ /* 0x000fe20008010209 */
[----:B------:R-:W-:Y:S01]  /*249b0*/  ISETP.GT.AND P4, PT, R0, 0x1, P2 ;  /* 0x000000010000780c */ /* 0x000fe20001784270 */
[-C--:B--2---:R-:W-:Y:S01]  /*249c0*/  FMUL R18, R18, R2.reuse ;  /* 0x0000000212127220 */ /* 0x084fe20000400000 */
[-C--:B----4-:R-:W-:Y:S01]  /*249d0*/  FMUL R12, R12, R2.reuse ;  /* 0x000000020c0c7220 */ /* 0x090fe20000400000 */
[----:B---3--:R-:W-:Y:S01]  /*249e0*/  FMUL R10, R6, R2 ;  /* 0x00000002060a7220 */ /* 0x008fe20000400000 */
[----:B------:R-:W-:-:S04]  /*249f0*/  IADD3 R6, P5, R8, UR5, RZ ;  /* 0x0000000508067c10 */ /* 0x000fc8000ffbe0ff */
[----:B------:R-:W-:Y:S02]  /*24a00*/  F2FP.BF16.F32.PACK_AB R10, RZ, R10 ;  /* 0x0000000aff0a723e */ /* 0x000fe400000010ff */
[----:B------:R-:W-:Y:S02]  /*24a10*/  IADD3.X R7, R9, UR4, RZ, P5, !PT ;  /* 0x0000000409077c10 */ /* 0x000fe4000affe4ff */
[----:B------:R-:W-:-:S05]  /*24a20*/  PRMT R11, R10, 0x7610, R11 ;  /* 0x000076100a0b7816 */ /* 0x000fca000000000b */
[----:B------:R0:W-:Y:S01]  /*24a30*/  @P3 STG.E.U16 desc[UR36][R6.64], R11 ;  /* 0x0000000b06003986 */ /* 0x0001e2000c101524 */
[----:B------:R-:W-:Y:S02]  /*24a40*/  ISETP.GT.AND P3, PT, R3, 0x88, PT ;  /* 0x000000880300780c */ /* 0x000fe40003f64270 */
[----:B------:R-:W-:Y:S02]  /*24a50*/  F2FP.BF16.F32.PACK_AB R10, RZ, R12 ;  /* 0x0000000cff0a723e */ /* 0x000fe400000010ff */
[C---:B------:R-:W-:Y:S02]  /*24a60*/  ISETP.GT.AND P0, PT, R0.reuse, RZ, P3 ;  /* 0x000000ff0000720c */ /* 0x040fe40001f04270 */
[----:B------:R-:W-:Y:S01]  /*24a70*/  ISETP.GT.AND P1, PT, R0, 0x1, P3 ;  /* 0x000000010000780c */ /* 0x000fe20001f24270 */
[-C--:B------:R-:W-:Y:S01]  /*24a80*/  FMUL R14, R14, R2.reuse ;  /* 0x000000020e0e7220 */ /* 0x080fe20000400000 */
[----:B------:R-:W-:Y:S01]  /*24a90*/  IADD3 R12, P6, R4, UR5, RZ ;  /* 0x00000005040c7c10 */ /* 0x000fe2000ffde0ff */
[----:B0-----:R-:W-:Y:S01]  /*24aa0*/  FMUL R11, R13, R2 ;  /* 0x000000020d0b7220 */ /* 0x001fe20000400000 */
[----:B------:R0:W-:Y:S02]  /*24ab0*/  @P4 STG.E.U16 desc[UR36][R6.64+0x2], R10 ;  /* 0x0000020a06004986 */ /* 0x0001e4000c101524 */
[----:B------:R-:W-:-:S02]  /*24ac0*/  F2FP.BF16.F32.PACK_AB R14, RZ, R14 ;  /* 0x0000000eff0e723e */ /* 0x000fc400000010ff */
[----:B------:R-:W-:Y:S02]  /*24ad0*/  F2FP.BF16.F32.PACK_AB R11, RZ, R11 ;  /* 0x0000000bff0b723e */ /* 0x000fe400000010ff */
[----:B------:R-:W-:Y:S02]  /*24ae0*/  IADD3.X R13, R5, UR4, RZ, P6, !PT ;  /* 0x00000004050d7c10 */ /* 0x000fe4000b7fe4ff */
[----:B------:R-:W-:Y:S02]  /*24af0*/  PRMT R19, R11, 0x7610, R19 ;  /* 0x000076100b137816 */ /* 0x000fe40000000013 */
[----:B0-----:R-:W-:Y:S01]  /*24b00*/  IADD3 R10, P5, R4, UR5, RZ ;  /* 0x00000005040a7c10 */ /* 0x001fe2000ffbe0ff */
[----:B------:R0:W-:Y:S03]  /*24b10*/  @P0 STG.E.U16 desc[UR36][R12.64], R14 ;  /* 0x0000000e0c000986 */ /* 0x0001e6000c101524 */
[----:B------:R-:W-:-:S05]  /*24b20*/  IADD3.X R11, R5, UR4, RZ, P5, !PT ;  /* 0x00000004050b7c10 */ /* 0x000fca000affe4ff */
[----:B------:R1:W-:Y:S04]  /*24b30*/  @P1 STG.E.U16 desc[UR36][R10.64+0x2], R19 ;  /* 0x000002130a001986 */ /* 0x0003e8000c101524 */
[----:B0-----:R-:W2:Y:S01]  /*24b40*/  LDL.LU R14, [R1+0x18] ;  /* 0x00001800010e7983 */ /* 0x001ea20000300800 */
[----:B------:R-:W-:-:S03]  /*24b50*/  F2FP.BF16.F32.PACK_AB R12, RZ, R18 ;  /* 0x00000012ff0c723e */ /* 0x000fc600000010ff */
[----:B------:R-:W3:Y:S04]  /*24b60*/  LDL.LU R13, [R1+0x20] ;  /* 0x00002000010d7983 */ /* 0x000ee80000300800 */
[----:B------:R-:W4:Y:S04]  /*24b70*/  LDL.LU R18, [R1+0x24] ;  /* 0x0000240001127983 */ /* 0x000f280000300800 */
[----:B-1----:R-:W4:Y:S01]  /*24b80*/  LDL.LU R11, [R1+0x1c] ;  /* 0x00001c00010b7983 */ /* 0x002f220000300800 */
[C---:B------:R-:W-:Y:S02]  /*24b90*/  ISETP.GT.AND P4, PT, R0.reuse, 0x8, P2 ;  /* 0x000000080000780c */ /* 0x040fe40001784270 */
[C---:B------:R-:W-:Y:S01]  /*24ba0*/  ISETP.GT.AND P6, PT, R0.reuse, 0x9, P2 ;  /* 0x000000090000780c */ /* 0x040fe200017c4270 */
[----:B------:R-:W-:Y:S01]  /*24bb0*/  FMUL R15, R15, R2 ;  /* 0x000000020f0f7220 */ /* 0x000fe20000400000 */
[----:B------:R-:W-:-:S04]  /*24bc0*/  ISETP.GT.AND P0, PT, R0, 0x8, P3 ;  /* 0x000000080000780c */ /* 0x000fc80001f04270 */
[----:B------:R-:W-:Y:S02]  /*24bd0*/  F2FP.BF16.F32.PACK_AB R15, RZ, R15 ;  /* 0x0000000fff0f723e */ /* 0x000fe400000010ff */
[----:B------:R-:W-:-:S03]  /*24be0*/  ISETP.GT.AND P1, PT, R0, 0x9, P3 ;  /* 0x000000090000780c */ /* 0x000fc60001f24270 */
[----:B------:R-:W-:Y:S04]  /*24bf0*/  @P4 STG.E.U16 desc[UR36][R6.64+0x10], R15 ;  /* 0x0000100f06004986 */ /* 0x000fe8000c101524 */
[----:B------:R0:W-:Y:S01]  /*24c00*/  @P6 STG.E.U16 desc[UR36][R6.64+0x12], R12 ;  /* 0x0000120c06006986 */ /* 0x0001e2000c101524 */
[C---:B------:R-:W-:Y:S02]  /*24c10*/  IADD3 R10, P5, R4.reuse, UR5, RZ ;  /* 0x00000005040a7c10 */ /* 0x040fe4000ffbe0ff */
[----:B0-----:R-:W-:Y:S01]  /*24c20*/  IADD3 R12, P6, R4, UR5, RZ ;  /* 0x00000005040c7c10 */ /* 0x001fe2000ffde0ff */
[-C--:B--2---:R-:W-:Y:S01]  /*24c30*/  FMUL R14, R14, R2.reuse ;  /* 0x000000020e0e7220 */ /* 0x084fe20000400000 */
[----:B---3--:R-:W-:-:S04]  /*24c40*/  FMUL R15, R13, R2 ;  /* 0x000000020d0f7220 */ /* 0x008fc80000400000 */
[----:B------:R-:W-:Y:S01]  /*24c50*/  F2FP.BF16.F32.PACK_AB R14, RZ, R14 ;  /* 0x0000000eff0e723e */ /* 0x000fe200000010ff */
[----:B----4-:R-:W-:Y:S01]  /*24c60*/  FMUL R11, R11, R2 ;  /* 0x000000020b0b7220 */ /* 0x010fe20000400000 */
[----:B------:R-:W-:-:S04]  /*24c70*/  IADD3.X R13, R5, UR4, RZ, P6, !PT ;  /* 0x00000004050d7c10 */ /* 0x000fc8000b7fe4ff */
[----:B------:R-:W-:Y:S01]  /*24c80*/  F2FP.BF16.F32.PACK_AB R11, RZ, R11 ;  /* 0x0000000bff0b723e */ /* 0x000fe200000010ff */
[----:B------:R-:W-:-:S03]  /*24c90*/  FMUL R18, R18, R2 ;  /* 0x0000000212127220 */ /* 0x000fc60000400000 */
[----:B------:R-:W-:Y:S02]  /*24ca0*/  PRMT R19, R11, 0x7610, R19 ;  /* 0x000076100b137816 */ /* 0x000fe40000000013 */
[----:B------:R-:W-:Y:S01]  /*24cb0*/  IADD3.X R11, R5, UR4, RZ, P5, !PT ;  /* 0x00000004050b7c10 */ /* 0x000fe2000affe4ff */
[----:B------:R0:W-:Y:S04]  /*24cc0*/  @P0 STG.E.U16 desc[UR36][R12.64+0x10], R14 ;  /* 0x0000100e0c000986 */ /* 0x0001e8000c101524 */
[----:B------:R1:W-:Y:S04]  /*24cd0*/  @P1 STG.E.U16 desc[UR36][R10.64+0x12], R19 ;  /* 0x000012130a001986 */ /* 0x0003e8000c101524 */
[----:B0-----:R-:W2:Y:S01]  /*24ce0*/  LDL.LU R14, [R1+0x28] ;  /* 0x00002800010e7983 */ /* 0x001ea20000300800 */
[----:B------:R-:W-:-:S03]  /*24cf0*/  F2FP.BF16.F32.PACK_AB R12, RZ, R18 ;  /* 0x00000012ff0c723e */ /* 0x000fc600000010ff */
[----:B------:R-:W3:Y:S04]  /*24d00*/  LDL.LU R13, [R1+0x30] ;  /* 0x00003000010d7983 */ /* 0x000ee80000300800 */
[----:B------:R-:W4:Y:S04]  /*24d10*/  LDL.LU R18, [R1+0x34] ;  /* 0x0000340001127983 */ /* 0x000f280000300800 */
[----:B-1----:R-:W4:Y:S01]  /*24d20*/  LDL.LU R11, [R1+0x2c] ;  /* 0x00002c00010b7983 */ /* 0x002f220000300800 */
[C---:B------:R-:W-:Y:S02]  /*24d30*/  ISETP.GT.AND P4, PT, R0.reuse, 0x10, P2 ;  /* 0x000000100000780c */ /* 0x040fe40001784270 */
[----:B------:R-:W-:-:S02]  /*24d40*/  ISETP.GT.AND P6, PT, R0, 0x11, P2 ;  /* 0x000000110000780c */ /* 0x000fc400017c4270 */
[----:B------:R-:W-:Y:S02]  /*24d50*/  F2FP.BF16.F32.PACK_AB R15, RZ, R15 ;  /* 0x0000000fff0f723e */ /* 0x000fe400000010ff */
[C---:B------:R-:W-:Y:S02]  /*24d60*/  ISETP.GT.AND P0, PT, R0.reuse, 0x10, P3 ;  /* 0x000000100000780c */ /* 0x040fe40001f04270 */
[----:B------:R-:W-:-:S05]  /*24d70*/  ISETP.GT.AND P1, PT, R0, 0x11, P3 ;  /* 0x000000110000780c */ /* 0x000fca0001f24270 */
        /* <DEDUP_REMOVED lines=144> */
[----:B-1----:R-:W2:Y:S01]  /*25680*/  LDL.LU R11, [R1+0x88] ;  /* 0x00008800010b7983 */ /* 0x002ea20000300800 */
[C---:B------:R-:W-:Y:S02]  /*25690*/  ISETP.GT.AND P4, PT, R0.reuse, 0x40, P2 ;  /* 0x000000400000780c */ /* 0x040fe40001784270 */
[----:B------:R-:W-:-:S02]  /*256a0*/  ISETP.GT.AND P6, PT, R0, 0x41, P2 ;  /* 0x000000410000780c */ /* 0x000fc400017c4270 */
[----:B------:R-:W-:Y:S02]  /*256b0*/  F2FP.BF16.F32.PACK_AB R15, RZ, R15 ;  /* 0x0000000fff0f723e */ /* 0x000fe400000010ff */
[----:B------:R-:W-:-:S07]  /*256c0*/  ISETP.GT.AND P0, PT, R0, 0x40, P3 ;  /* 0x000000400000780c */ /* 0x000fce0001f04270 */
[----:B------:R-:W-:Y:S04]  /*256d0*/  @P4 STG.E.U16 desc[UR36][R6.64+0x80], R15 ;  /* 0x0000800f06004986 */ /* 0x000fe8000c101524 */
[----:B------:R0:W-:Y:S02]  /*256e0*/  @P6 STG.E.U16 desc[UR36][R6.64+0x82], R12 ;  /* 0x0000820c06006986 */ /* 0x0001e4000c101524 */
[----:B0-----:R-:W-:Y:S01]  /*256f0*/  IADD3 R12, P6, R4, UR5, RZ ;  /* 0x00000005040c7c10 */ /* 0x001fe2000ffde0ff */
[-C--:B--2---:R-:W-:Y:S01]  /*25700*/  FMUL R15, R11, R2.reuse ;  /* 0x000000020b0f7220 */ /* 0x084fe20000400000 */
[-C--:B------:R-:W-:Y:S01]  /*25710*/  FMUL R11, R14, R2.reuse ;  /* 0x000000020e0b7220 */ /* 0x080fe20000400000 */
[----:B---3--:R-:W-:Y:S01]  /*25720*/  FMUL R14, R13, R2 ;  /* 0x000000020d0e7220 */ /* 0x008fe20000400000 */
[----:B------:R-:W-:-:S02]  /*25730*/  IADD3.X R13, R5, UR4, RZ, P6, !PT ;  /* 0x00000004050d7c10 */ /* 0x000fc4000b7fe4ff */
[----:B------:R-:W-:-:S05]  /*25740*/  F2FP.BF16.F32.PACK_AB R15, RZ, R15 ;  /* 0x0000000fff0f723e */ /* 0x000fca00000010ff */
[----:B------:R0:W-:Y:S04]  /*25750*/  @P0 STG.E.U16 desc[UR36][R12.64+0x80], R15 ;  /* 0x0000800f0c000986 */ /* 0x0001e8000c101524 */
[----:B0-----:R-:W2:Y:S04]  /*25760*/  LDL.LU R12, [R1+0x9c] ;  /* 0x00009c00010c7983 */ /* 0x001ea80000300800 */
[----:B------:R-:W3:Y:S04]  /*25770*/  LDL.LU R13, [R1+0xa4] ;  /* 0x0000a400010d7983 */ /* 0x000ee80000300800 */
[----:B------:R-:W3:Y:S01]  /*25780*/  LDL.LU R15, [R1+0xa8] ;  /* 0x0000a800010f7983 */ /* 0x000ee20000300800 */
[----:B------:R-:W-:-:S02]  /*25790*/  ISETP.GT.AND P1, PT, R0, 0x41, P3 ;  /* 0x000000410000780c */ /* 0x000fc40001f24270 */
[----:B------:R-:W-:Y:S01]  /*257a0*/  F2FP.BF16.F32.PACK_AB R11, RZ, R11 ;  /* 0x0000000bff0b723e */ /* 0x000fe200000010ff */
[----:B----4-:R-:W-:Y:S01]  /*257b0*/  FMUL R18, R18, R2 ;  /* 0x0000000212127220 */ /* 0x010fe20000400000 */
[----:B------:R-:W-:Y:S02]  /*257c0*/  IADD3 R10, P5, R4, UR5, RZ ;  /* 0x00000005040a7c10 */ /* 0x000fe4000ffbe0ff */
[C---:B------:R-:W-:Y:S02]  /*257d0*/  ISETP.GT.AND P4, PT, R0.reuse, 0x48, P2 ;  /* 0x000000480000780c */ /* 0x040fe40001784270 */
[----:B------:R-:W-:Y:S02]  /*257e0*/  ISETP.GT.AND P6, PT, R0, 0x49, P2 ;  /* 0x000000490000780c */ /* 0x000fe400017c4270 */
[----:B------:R-:W-:Y:S02]  /*257f0*/  PRMT R19, R11, 0x7610, R19 ;  /* 0x000076100b137816 */ /* 0x000fe40000000013 */
[----:B------:R-:W-:-:S02]  /*25800*/  IADD3.X R11, R5, UR4, RZ, P5, !PT ;  /* 0x00000004050b7c10 */ /* 0x000fc4000affe4ff */
[----:B------:R-:W-:Y:S02]  /*25810*/  F2FP.BF16.F32.PACK_AB R18, RZ, R18 ;  /* 0x00000012ff12723e */ /* 0x000fe400000010ff */
[----:B------:R-:W-:Y:S01]  /*25820*/  F2FP.BF16.F32.PACK_AB R14, RZ, R14 ;  /* 0x0000000eff0e723e */ /* 0x000fe200000010ff */
[----:B------:R0:W-:Y:S01]  /*25830*/  @P1 STG.E.U16 desc[UR36][R10.64+0x82], R19 ;  /* 0x000082130a001986 */ /* 0x0001e2000c101524 */
[----:B------:R-:W-:-:S03]  /*25840*/  ISETP.GT.AND P0, PT, R0, 0x48, P3 ;  /* 0x000000480000780c */ /* 0x000fc60001f04270 */
[----:B------:R-:W-:Y:S01]  /*25850*/  @P4 STG.E.U16 desc[UR36][R6.64+0x90], R14 ;  /* 0x0000900e06004986 */ /* 0x000fe2000c101524 */
[----:B0-----:R-:W-:Y:S01]  /*25860*/  PRMT R10, R18, 0x7610, R10 ;  /* 0x00007610120a7816 */ /* 0x001fe2000000000a */
[----:B------:R-:W-:-:S04]  /*25870*/  FMUL R20, R20, R2 ;  /* 0x0000000214147220 */ /* 0x000fc80000400000 */
[----:B------:R0:W-:Y:S01]  /*25880*/  @P6 STG.E.U16 desc[UR36][R6.64+0x92], R10 ;  /* 0x0000920a06006986 */ /* 0x0001e2000c101524 */
[C---:B------:R-:W-:Y:S02]  /*25890*/  ISETP.GT.AND P1, PT, R0.reuse, 0x49, P3 ;  /* 0x000000490000780c */ /* 0x040fe40001f24270 */
[----:B------:R-:W-:Y:S01]  /*258a0*/  ISETP.GT.AND P4, PT, R0, 0x50, P2 ;  /* 0x000000500000780c */ /* 0x000fe20001784270 */
[----:B------:R-:W-:Y:S01]  /*258b0*/  FMUL R21, R21, R2 ;  /* 0x0000000215157220 */ /* 0x000fe20000400000 */
[----:B------:R-:W-:Y:S02]  /*258c0*/  F2FP.BF16.F32.PACK_AB R20, RZ, R20 ;  /* 0x00000014ff14723e */ /* 0x000fe400000010ff */
[----:B0-----:R-:W-:-:S04]  /*258d0*/  IADD3 R10, P6, R4, UR5, RZ ;  /* 0x00000005040a7c10 */ /* 0x001fc8000ffde0ff */
[----:B------:R-:W-:Y:S02]  /*258e0*/  IADD3.X R11, R5, UR4, RZ, P6, !PT ;  /* 0x00000004050b7c10 */ /* 0x000fe4000b7fe4ff */
[C---:B------:R-:W-:Y:S02]  /*258f0*/  ISETP.GT.AND P6, PT, R0.reuse, 0x51, P2 ;  /* 0x000000510000780c */ /* 0x040fe400017c4270 */
[----:B------:R-:W-:Y:S01]  /*25900*/  F2FP.BF16.F32.PACK_AB R21, RZ, R21 ;  /* 0x00000015ff15723e */ /* 0x000fe200000010ff */
[----:B------:R0:W-:Y:S01]  /*25910*/  @P0 STG.E.U16 desc[UR36][R10.64+0x90], R20 ;  /* 0x000090140a000986 */ /* 0x0001e2000c101524 */
[----:B------:R-:W-:Y:S01]  /*25920*/  ISETP.GT.AND P0, PT, R0, 0x50, P3 ;  /* 0x000000500000780c */ /* 0x000fe20001f04270 */
[----:B------:R-:W-:-:S05]  /*25930*/  FMUL R19, R231, R2 ;  /* 0x00000002e7137220 */ /* 0x000fca0000400000 */
[----:B------:R-:W-:Y:S01]  /*25940*/  F2FP.BF16.F32.PACK_AB R19, RZ, R19 ;  /* 0x00000013ff13723e */ /* 0x000fe200000010ff */
[-C--:B--2---:R-:W-:Y:S01]  /*25950*/  FMUL R18, R12, R2.reuse ;  /* 0x000000020c127220 */ /* 0x084fe20000400000 */
[----:B------:R-:W-:Y:S01]  /*25960*/  IADD3 R12, P5, R4, UR5, RZ ;  /* 0x00000005040c7c10 */ /* 0x000fe2000ffbe0ff */
[----:B---3--:R-:W-:-:S03]  /*25970*/  FMUL R14, R13, R2 ;  /* 0x000000020d0e7220 */ /* 0x008fc60000400000 */
[----:B------:R-:W-:Y:S02]  /*25980*/  F2FP.BF16.F32.PACK_AB R18, RZ, R18 ;  /* 0x00000012ff12723e */ /* 0x000fe400000010ff */
[----:B------:R-:W-:Y:S02]  /*25990*/  IADD3.X R13, R5, UR4, RZ, P5, !PT ;  /* 0x00000004050d7c10 */ /* 0x000fe4000affe4ff */
[----:B0-----:R-:W-:Y:S01]  /*259a0*/  F2FP.BF16.F32.PACK_AB R11, RZ, R14 ;  /* 0x0000000eff0b723e */ /* 0x001fe200000010ff */
[-C--:B------:R-:W-:Y:S02]  /*259b0*/  FMUL R14, R15, R2.reuse ;  /* 0x000000020f0e7220 */ /* 0x080fe40000400000 */
[----:B------:R0:W-:Y:S04]  /*259c0*/  @P1 STG.E.U16 desc[UR36][R12.64+0x92], R18 ;  /* 0x000092120c001986 */ /* 0x0001e8000c101524 */
[----:B------:R-:W-:Y:S01]  /*259d0*/  @P4 STG.E.U16 desc[UR36][R6.64+0xa0], R21 ;  /* 0x0000a01506004986 */ /* 0x000fe2000c101524 */
[----:B------:R-:W-:-:S03]  /*259e0*/  FMUL R15, R235, R2 ;  /* 0x00000002eb0f7220 */ /* 0x000fc60000400000 */
[----:B------:R1:W-:Y:S01]  /*259f0*/  @P6 STG.E.U16 desc[UR36][R6.64+0xa2], R11 ;  /* 0x0000a20b06006986 */ /* 0x0003e2000c101524 */
[----:B------:R-:W-:Y:S02]  /*25a00*/  IADD3 R10, P6, R4, UR5, RZ ;  /* 0x00000005040a7c10 */ /* 0x000fe4000ffde0ff */
[----:B------:R-:W-:Y:S02]  /*25a10*/  ISETP.GT.AND P1, PT, R0, 0x51, P3 ;  /* 0x000000510000780c */ /* 0x000fe40001f24270 */
[----:B0-----:R-:W-:Y:S01]  /*25a20*/  F2FP.BF16.F32.PACK_AB R13, RZ, R14 ;  /* 0x0000000eff0d723e */ /* 0x001fe200000010ff */
[----:B------:R-:W-:Y:S01]  /*25a30*/  FMUL R14, R232, R2 ;  /* 0x00000002e80e7220 */ /* 0x000fe20000400000 */
[----:B------:R-:W-:Y:S02]  /*25a40*/  ISETP.GT.AND P4, PT, R0, 0x58, P2 ;  /* 0x000000580000780c */ /* 0x000fe40001784270 */
[----:B------:R-:W-:Y:S02]  /*25a50*/  F2FP.BF16.F32.PACK_AB R15, RZ, R15 ;  /* 0x0000000fff0f723e */ /* 0x000fe400000010ff */
[----:B-1----:R-:W-:-:S02]  /*25a60*/  IADD3.X R11, R5, UR4, RZ, P6, !PT ;  /* 0x00000004050b7c10 */ /* 0x002fc4000b7fe4ff */
[----:B------:R-:W-:Y:S02]  /*25a70*/  ISETP.GT.AND P6, PT, R0, 0x59, P2 ;  /* 0x000000590000780c */ /* 0x000fe400017c4270 */
[----:B------:R-:W-:Y:S02]  /*25a80*/  IADD3 R12, P5, R4, UR5, RZ ;  /* 0x00000005040c7c10 */ /* 0x000fe4000ffbe0ff */
[----:B------:R-:W-:Y:S02]  /*25a90*/  PRMT R20, R13, 0x7610, R20 ;  /* 0x000076100d147816 */ /* 0x000fe40000000014 */
[----:B------:R-:W-:Y:S02]  /*25aa0*/  F2FP.BF16.F32.PACK_AB R14, RZ, R14 ;  /* 0x0000000eff0e723e */ /* 0x000fe400000010ff */
[----:B------:R-:W-:Y:S01]  /*25ab0*/  PRMT R21, R15, 0x7610, R21 ;  /* 0x000076100f157816 */ /* 0x000fe20000000015 */
[----:B------:R0:W-:Y:S01]  /*25ac0*/  @P0 STG.E.U16 desc[UR36][R10.64+0xa0], R20 ;  /* 0x0000a0140a000986 */ /* 0x0001e2000c101524 */
[----:B------:R-:W-:-:S02]  /*25ad0*/  IADD3.X R13, R5, UR4, RZ, P5, !PT ;  /* 0x00000004050d7c10 */ /* 0x000fc4000affe4ff */
[----:B------:R-:W-:-:S03]  /*25ae0*/  ISETP.GT.AND P0, PT, R0, 0x58, P3 ;  /* 0x000000580000780c */ /* 0x000fc60001f04270 */
[----:B------:R1:W-:Y:S01]  /*25af0*/  @P1 STG.E.U16 desc[UR36][R12.64+0xa2], R21 ;  /* 0x0000a2150c001986 */ /* 0x0003e2000c101524 */
[----:B0-----:R-:W-:Y:S01]  /*25b00*/  PRMT R11, R14, 0x7610, R11 ;  /* 0x000076100e0b7816 */ /* 0x001fe2000000000b */
[-C--:B------:R-:W-:Y:S02]  /*25b10*/  FMUL R14, R233, R2.reuse ;  /* 0x00000002e90e7220 */ /* 0x080fe40000400000 */
[----:B------:R0:W-:Y:S01]  /*25b20*/  @P4 STG.E.U16 desc[UR36][R6.64+0xb0], R19 ;  /* 0x0000b01306004986 */ /* 0x0001e2000c101524 */
[----:B------:R-:W-:-:S03]  /*25b30*/  FMUL R15, R234, R2 ;  /* 0x00000002ea0f7220 */ /* 0x000fc60000400000 */
[----:B------:R2:W-:Y:S01]  /*25b40*/  @P6 STG.E.U16 desc[UR36][R6.64+0xb2], R11 ;  /* 0x0000b20b06006986 */ /* 0x0005e2000c101524 */
[----:B------:R-:W-:Y:S01]  /*25b50*/  IADD3 R10, P6, R4, UR5, RZ ;  /* 0x00000005040a7c10 */ /* 0x000fe2000ffde0ff */
[----:B------:R-:W-:Y:S01]  /*25b60*/  FMUL R18, R227, R2 ;  /* 0x00000002e3127220 */ /* 0x000fe20000400000 */
[----:B-1----:R-:W-:Y:S01]  /*25b70*/  F2FP.BF16.F32.PACK_AB R13, RZ, R14 ;  /* 0x0000000eff0d723e */ /* 0x002fe200000010ff */
[----:B------:R-:W-:Y:S01]  /*25b80*/  FMUL R14, R228, R2 ;  /* 0x00000002e40e7220 */ /* 0x000fe20000400000 */
[C---:B------:R-:W-:Y:S02]  /*25b90*/  ISETP.GT.AND P1, PT, R0.reuse, 0x59, P3 ;  /* 0x000000590000780c */ /* 0x040fe40001f24270 */
[----:B------:R-:W-:Y:S02]  /*25ba0*/  ISETP.GT.AND P4, PT, R0, 0x60, P2 ;  /* 0x000000600000780c */ /* 0x000fe40001784270 */
[----:B0-----:R-:W-:Y:S02]  /*25bb0*/  PRMT R19, R13, 0x7610, R19 ;  /* 0x000076100d137816 */ /* 0x001fe40000000013 */
[----:B--2---:R-:W-:-:S02]  /*25bc0*/  IADD3.X R11, R5, UR4, RZ, P6, !PT ;  /* 0x00000004050b7c10 */ /* 0x004fc4000b7fe4ff */
[----:B------:R-:W-:Y:S02]  /*25bd0*/  ISETP.GT.AND P6, PT, R0, 0x61, P2 ;  /* 0x000000610000780c */ /* 0x000fe400017c4270 */
[----:B------:R-:W-:Y:S02]  /*25be0*/  F2FP.BF16.F32.PACK_AB R15, RZ, R15 ;  /* 0x0000000fff0f723e */ /* 0x000fe400000010ff */
[----:B------:R-:W-:Y:S02]  /*25bf0*/  IADD3 R12, P5, R4, UR5, RZ ;  /* 0x00000005040c7c10 */ /* 0x000fe4000ffbe0ff */
[----:B------:R-:W-:Y:S02]  /*25c00*/  F2FP.BF16.F32.PACK_AB R18, RZ, R18 ;  /* 0x00000012ff12723e */ /* 0x000fe400000010ff */
[----:B------:R-:W-:Y:S01]  /*25c10*/  F2FP.BF16.F32.PACK_AB R14, RZ, R14 ;  /* 0x0000000eff0e723e */ /* 0x000fe200000010ff */
[----:B------:R0:W-:Y:S01]  /*25c20*/  @P0 STG.E.U16 desc[UR36][R10.64+0xb0], R19 ;  /* 0x0000b0130a000986 */ /* 0x0001e2000c101524 */
[----:B------:R-:W-:-:S02]  /*25c30*/  PRMT R20, R15, 0x7610, R20 ;  /* 0x000076100f147816 */ /* 0x000fc40000000014 */
[----:B------:R-:W-:Y:S02]  /*25c40*/  IADD3.X R13, R5, UR4, RZ, P5, !PT ;  /* 0x00000004050d7c10 */ /* 0x000fe4000affe4ff */
[----:B------:R-:W-:Y:S01]  /*25c50*/  PRMT R21, R14, 0x7610, R21 ;  /* 0x000076100e157816 */ /* 0x000fe20000000015 */
[-C--:B------:R-:W-:Y:S01]  /*25c60*/  FMUL R14, R229, R2.reuse ;  /* 0x00000002e50e7220 */ /* 0x080fe20000400000 */
[-C--:B------:R-:W-:Y:S01]  /*25c70*/  FMUL R15, R230, R2.reuse ;  /* 0x00000002e60f7220 */ /* 0x080fe20000400000 */
[----:B------:R1:W-:Y:S01]  /*25c80*/  @P1 STG.E.U16 desc[UR36][R12.64+0xb2], R20 ;  /* 0x0000b2140c001986 */ /* 0x0003e2000c101524 */
[----:B0-----:R-:W-:Y:S02]  /*25c90*/  PRMT R11, R18, 0x7610, R11 ;  /* 0x00007610120b7816 */ /* 0x001fe4000000000b */
[C---:B------:R-:W-:Y:S02]  /*25ca0*/  ISETP.GT.AND P0, PT, R0.reuse, 0x60, P3 ;  /* 0x000000600000780c */ /* 0x040fe40001f04270 */
[----:B------:R-:W-:Y:S01]  /*25cb0*/  ISETP.GT.AND P1, PT, R0, 0x61, P3 ;  /* 0x000000610000780c */ /* 0x000fe20001f24270 */
[----:B------:R0:W-:Y:S04]  /*25cc0*/  @P4 STG.E.U16 desc[UR36][R6.64+0xc0], R11 ;  /* 0x0000c00b06004986 */ /* 0x0001e8000c101524 */
[----:B------:R2:W-:Y:S01]  /*25cd0*/  @P6 STG.E.U16 desc[UR36][R6.64+0xc2], R21 ;  /* 0x0000c21506006986 */ /* 0x0005e2000c101524 */
[----:B------:R-:W-:Y:S01]  /*25ce0*/  IADD3 R10, P6, R4, UR5, RZ ;  /* 0x00000005040a7c10 */ /* 0x000fe2000ffde0ff */
[----:B------:R-:W-:Y:S01]  /*25cf0*/  FMUL R18, R223, R2 ;  /* 0x00000002df127220 */ /* 0x000fe20000400000 */
[----:B-1----:R-:W-:Y:S01]  /*25d00*/  F2FP.BF16.F32.PACK_AB R13, RZ, R14 ;  /* 0x0000000eff0d723e */ /* 0x002fe200000010ff */
[----:B------:R-:W-:Y:S01]  /*25d10*/  FMUL R14, R224, R2 ;  /* 0x00000002e00e7220 */ /* 0x000fe20000400000 */
[----:B------:R-:W-:-:S02]  /*25d20*/  F2FP.BF16.F32.PACK_AB R15, RZ, R15 ;  /* 0x0000000fff0f723e */ /* 0x000fc400000010ff */
[----:B------:R-:W-:Y:S02]  /*25d30*/  IADD3 R12, P5, R4, UR5, RZ ;  /* 0x00000005040c7c10 */ /* 0x000fe4000ffbe0ff */
[C---:B------:R-:W-:Y:S02]  /*25d40*/  ISETP.GT.AND P4, PT, R0.reuse, 0x68, P2 ;  /* 0x000000680000780c */ /* 0x040fe40001784270 */
[----:B0-----:R-:W-:Y:S02]  /*25d50*/  IADD3.X R11, R5, UR4, RZ, P6, !PT ;  /* 0x00000004050b7c10 */ /* 0x001fe4000b7fe4ff */
[----:B------:R-:W-:Y:S02]  /*25d60*/  ISETP.GT.AND P6, PT, R0, 0x69, P2 ;  /* 0x000000690000780c */ /* 0x000fe400017c4270 */
[----:B------:R-:W-:Y:S02]  /*25d70*/  PRMT R19, R13, 0x7610, R19 ;  /* 0x000076100d137816 */ /* 0x000fe40000000013 */
[----:B------:R-:W-:-:S02]  /*25d80*/  PRMT R20, R15, 0x7610, R20 ;  /* 0x000076100f147816 */ /* 0x000fc40000000014 */
[----:B------:R-:W-:Y:S02]  /*25d90*/  IADD3.X R13, R5, UR4, RZ, P5, !PT ;  /* 0x00000004050d7c10 */ /* 0x000fe4000affe4ff */
[----:B------:R-:W-:Y:S02]  /*25da0*/  F2FP.BF16.F32.PACK_AB R18, RZ, R18 ;  /* 0x00000012ff12723e */ /* 0x000fe400000010ff */
[----:B------:R-:W-:Y:S01]  /*25db0*/  F2FP.BF16.F32.PACK_AB R14, RZ, R14 ;  /* 0x0000000eff0e723e */ /* 0x000fe200000010ff */
[----:B------:R-:W-:Y:S01]  /*25dc0*/  @P0 STG.E.U16 desc[UR36][R10.64+0xc0], R19 ;  /* 0x0000c0130a000986 */ /* 0x000fe2000c101524 */
[----:B--2---:R-:W-:-:S03]  /*25dd0*/  PRMT R21, R18, 0x7610, R21 ;  /* 0x0000761012157816 */ /* 0x004fc60000000015 */
[----:B------:R0:W-:Y:S01]  /*25de0*/  @P1 STG.E.U16 desc[UR36][R12.64+0xc2], R20 ;  /* 0x0000c2140c001986 */ /* 0x0001e2000c101524 */
[----:B------:R-:W-:-:S03]  /*25df0*/  ISETP.GT.AND P0, PT, R0, 0x68, P3 ;  /* 0x000000680000780c */ /* 0x000fc60001f04270 */
[----:B------:R-:W-:Y:S01]  /*25e00*/  @P4 STG.E.U16 desc[UR36][R6.64+0xd0], R21 ;  /* 0x0000d01506004986 */ /* 0x000fe2000c101524 */
[----:B0-----:R-:W-:Y:S01]  /*25e10*/  PRMT R13, R14, 0x7610, R13 ;  /* 0x000076100e0d7816 */ /* 0x001fe2000000000d */
[-C--:B------:R-:W-:Y:S01]  /*25e20*/  FMUL R14, R225, R2.reuse ;  /* 0x00000002e10e7220 */ /* 0x080fe20000400000 */
[----:B------:R-:W-:-:S03]  /*25e30*/  FMUL R15, R226, R2 ;  /* 0x00000002e20f7220 */ /* 0x000fc60000400000 */
[----:B------:R0:W-:Y:S01]  /*25e40*/  @P6 STG.E.U16 desc[UR36][R6.64+0xd2], R13 ;  /* 0x0000d20d06006986 */ /* 0x0001e2000c101524 */
[----:B------:R-:W-:Y:S01]  /*25e50*/  IADD3 R12, P6, R4, UR5, RZ ;  /* 0x00000005040c7c10 */ /* 0x000fe2000ffde0ff */
[----:B------:R-:W-:Y:S01]  /*25e60*/  FMUL R18, R219, R2 ;  /* 0x00000002db127220 */ /* 0x000fe20000400000 */
[----:B------:R-:W-:Y:S01]  /*25e70*/  F2FP.BF16.F32.PACK_AB R11, RZ, R14 ;  /* 0x0000000eff0b723e */ /* 0x000fe200000010ff */
[----:B------:R-:W-:Y:S01]  /*25e80*/  FMUL R14, R220, R2 ;  /* 0x00000002dc0e7220 */ /* 0x000fe20000400000 */
[C---:B------:R-:W-:Y:S02]  /*25e90*/  ISETP.GT.AND P1, PT, R0.reuse, 0x69, P3 ;  /* 0x000000690000780c */ /* 0x040fe40001f24270 */
[----:B------:R-:W-:Y:S02]  /*25ea0*/  ISETP.GT.AND P4, PT, R0, 0x70, P2 ;  /* 0x000000700000780c */ /* 0x000fe40001784270 */
[----:B------:R-:W-:Y:S02]  /*25eb0*/  PRMT R19, R11, 0x7610, R19 ;  /* 0x000076100b137816 */ /* 0x000fe40000000013 */
[----:B0-----:R-:W-:-:S02]  /*25ec0*/  IADD3.X R13, R5, UR4, RZ, P6, !PT ;  /* 0x00000004050d7c10 */ /* 0x001fc4000b7fe4ff */
        /* <DEDUP_REMOVED lines=58> */
[----:B------:R-:W-:Y:S01]  /*26270*/  ISETP.GT.AND P0, PT, R0, 0x80, P3 ;  /* 0x000000800000780c */ /* 0x000fe20001f04270 */
[----:B------:R1:W-:Y:S01]  /*26280*/  @P1 STG.E.U16 desc[UR36][R12.64+0xf2], R20 ;  /* 0x0000f2140c001986 */ /* 0x0003e2000c101524 */
[----:B0-----:R-:W-:Y:S01]  /*26290*/  PRMT R11, R18, 0x7610, R11 ;  /* 0x00007610120b7816 */ /* 0x001fe2000000000b */
[----:B------:R-:W-:-:S04]  /*262a0*/  FMUL R15, R214, R2 ;  /* 0x00000002d60f7220 */ /* 0x000fc80000400000 */
[----:B------:R0:W-:Y:S04]  /*262b0*/  @P4 STG.E.U16 desc[UR36][R6.64+0x100], R11 ;  /* 0x0001000b06004986 */ /* 0x0001e8000c101524 */
[----:B------:R2:W-:Y:S01]  /*262c0*/  @P6 STG.E.U16 desc[UR36][R6.64+0x102], R21 ;  /* 0x0001021506006986 */ /* 0x0005e2000c101524 */
[----:B------:R-:W-:Y:S01]  /*262d0*/  IADD3 R10, P6, R4, UR5, RZ ;  /* 0x00000005040a7c10 */ /* 0x000fe2000ffde0ff */
[----:B------:R-:W-:Y:S01]  /*262e0*/  FMUL R18, R207, R2 ;  /* 0x00000002cf127220 */ /* 0x000fe20000400000 */
[----:B-1----:R-:W-:Y:S01]  /*262f0*/  F2FP.BF16.F32.PACK_AB R13, RZ, R14 ;  /* 0x0000000eff0d723e */ /* 0x002fe200000010ff */
[----:B------:R-:W-:Y:S01]  /*26300*/  FMUL R14, R208, R2 ;  /* 0x00000002d00e7220 */ /* 0x000fe20000400000 */
[C---:B------:R-:W-:Y:S02]  /*26310*/  ISETP.GT.AND P1, PT, R0.reuse, 0x81, P3 ;  /* 0x000000810000780c */ /* 0x040fe40001f24270 */
[----:B------:R-:W-:-:S02]  /*26320*/  ISETP.GT.AND P4, PT, R0, 0x88, P2 ;  /* 0x000000880000780c */ /* 0x000fc40001784270 */
[----:B0-----:R-:W-:Y:S02]  /*26330*/  IADD3.X R11, R5, UR4, RZ, P6, !PT ;  /* 0x00000004050b7c10 */ /* 0x001fe4000b7fe4ff */
[----:B------:R-:W-:Y:S02]  /*26340*/  ISETP.GT.AND P6, PT, R0, 0x89, P2 ;  /* 0x000000890000780c */ /* 0x000fe400017c4270 */
[----:B------:R-:W-:Y:S02]  /*26350*/  PRMT R19, R13, 0x7610, R19 ;  /* 0x000076100d137816 */ /* 0x000fe40000000013 */
[----:B------:R-:W-:Y:S02]  /*26360*/  F2FP.BF16.F32.PACK_AB R15, RZ, R15 ;  /* 0x0000000fff0f723e */ /* 0x000fe400000010ff */
[----:B------:R-:W-:Y:S02]  /*26370*/  IADD3 R12, P5, R4, UR5, RZ ;  /* 0x00000005040c7c10 */ /* 0x000fe4000ffbe0ff */
[----:B------:R-:W-:-:S02]  /*26380*/  F2FP.BF16.F32.PACK_AB R18, RZ, R18 ;  /* 0x00000012ff12723e */ /* 0x000fc400000010ff */
[----:B------:R-:W-:Y:S01]  /*26390*/  F2FP.BF16.F32.PACK_AB R14, RZ, R14 ;  /* 0x0000000eff0e723e */ /* 0x000fe200000010ff */
[----:B------:R0:W-:Y:S01]  /*263a0*/  @P0 STG.E.U16 desc[UR36][R10.64+0x100], R19 ;  /* 0x000100130a000986 */ /* 0x0001e2000c101524 */
[----:B------:R-:W-:Y:S02]  /*263b0*/  PRMT R20, R15, 0x7610, R20 ;  /* 0x000076100f147816 */ /* 0x000fe40000000014 */
[----:B------:R-:W-:Y:S02]  /*263c0*/  IADD3.X R13, R5, UR4, RZ, P5, !PT ;  /* 0x00000004050d7c10 */ /* 0x000fe4000affe4ff */
[----:B--2---:R-:W-:Y:S01]  /*263d0*/  PRMT R21, R14, 0x7610, R21 ;  /* 0x000076100e157816 */ /* 0x004fe20000000015 */
        /* <DEDUP_REMOVED lines=172> */
[----:B------:R-:W-:Y:S01]  /*26ea0*/  FMUL R15, R182, R2 ;  /* 0x00000002b60f7220 */ /* 0x000fe20000400000 */
[----:B------:R-:W-:-:S03]  /*26eb0*/  ISETP.GT.AND P1, PT, R0, 0xc1, P3 ;  /* 0x000000c10000780c */ /* 0x000fc60001f24270 */
[----:B------:R0:W-:Y:S01]  /*26ec0*/  @P4 STG.E.U16 desc[UR36][R6.64+0x180], R11 ;  /* 0x0001800b06004986 */ /* 0x0001e2000c101524 */
[----:B------:R-:W-:Y:S01]  /*26ed0*/  FMUL R18, R175, R2 ;  /* 0x00000002af127220 */ /* 0x000fe20000400000 */
[----:B-1----:R-:W-:Y:S02]  /*26ee0*/  F2FP.BF16.F32.PACK_AB R13, RZ, R14 ;  /* 0x0000000eff0d723e */ /* 0x002fe400000010ff */
[----:B------:R1:W-:Y:S01]  /*26ef0*/  @P6 STG.E.U16 desc[UR36][R6.64+0x182], R21 ;  /* 0x0001821506006986 */ /* 0x0003e2000c101524 */
[----:B------:R-:W-:Y:S01]  /*26f00*/  IADD3 R10, P6, R4, UR5, RZ ;  /* 0x00000005040a7c10 */ /* 0x000fe2000ffde0ff */
[----:B------:R-:W-:Y:S01]  /*26f10*/  FMUL R14, R176, R2 ;  /* 0x00000002b00e7220 */ /* 0x000fe20000400000 */
[----:B------:R-:W-:Y:S02]  /*26f20*/  F2FP.BF16.F32.PACK_AB R15, RZ, R15 ;  /* 0x0000000fff0f723e */ /* 0x000fe400000010ff */
[----:B------:R-:W-:Y:S02]  /*26f30*/  ISETP.GT.AND P4, PT, R0, 0xc8, P2 ;  /* 0x000000c80000780c */ /* 0x000fe40001784270 */
[----:B------:R-:W-:-:S02]  /*26f40*/  IADD3 R12, P5, R4, UR5, RZ ;  /* 0x00000005040c7c10 */ /* 0x000fc4000ffbe0ff */
[----:B0-----:R-:W-:Y:S02]  /*26f50*/  IADD3.X R11, R5, UR4, RZ, P6, !PT ;  /* 0x00000004050b7c10 */ /* 0x001fe4000b7fe4ff */
[----:B------:R-:W-:Y:S02]  /*26f60*/  PRMT R19, R13, 0x7610, R19 ;  /* 0x000076100d137816 */ /* 0x000fe40000000013 */
[----:B------:R-:W-:Y:S02]  /*26f70*/  F2FP.BF16.F32.PACK_AB R18, RZ, R18 ;  /* 0x00000012ff12723e */ /* 0x000fe400000010ff */
[----:B------:R-:W-:Y:S02]  /*26f80*/  ISETP.GT.AND P6, PT, R0, 0xc9, P2 ;  /* 0x000000c90000780c */ /* 0x000fe400017c4270 */
[----:B------:R-:W-:Y:S02]  /*26f90*/  PRMT R20, R15, 0x7610, R20 ;  /* 0x000076100f147816 */ /* 0x000fe40000000014 */
[----:B------:R-:W-:-:S02]  /*26fa0*/  IADD3.X R13, R5, UR4, RZ, P5, !PT ;  /* 0x00000004050d7c10 */ /* 0x000fc4000affe4ff */
[----:B------:R-:W-:Y:S01]  /*26fb0*/  F2FP.BF16.F32.PACK_AB R14, RZ, R14 ;  /* 0x0000000eff0e723e */ /* 0x000fe200000010ff */
[----:B------:R0:W-:Y:S03]  /*26fc0*/  @P0 STG.E.U16 desc[UR36][R10.64+0x180], R19 ;  /* 0x000180130a000986 */ /* 0x0001e6000c101524 */
[----:B-1----:R-:W-:Y:S01]  /*26fd0*/  PRMT R21, R14, 0x7610, R21 ;  /* 0x000076100e157816 */ /* 0x002fe20000000015 */
[----:B------:R1:W-:Y:S01]  /*26fe0*/  @P1 STG.E.U16 desc[UR36][R12.64+0x182], R20 ;  /* 0x000182140c001986 */ /* 0x0003e2000c101524 */
[-C--:B------:R-:W-:Y:S01]  /*26ff0*/  FMUL R14, R177, R2.reuse ;  /* 0x00000002b10e7220 */ /* 0x080fe20000400000 */
[----:B------:R-:W-:Y:S01]  /*27000*/  ISETP.GT.AND P1, PT, R0, 0xc8, P3 ;  /* 0x000000c80000780c */ /* 0x000fe20001f24270 */
[----:B------:R-:W-:Y:S01]  /*27010*/  FMUL R15, R178, R2 ;  /* 0x00000002b20f7220 */ /* 0x000fe20000400000 */
[----:B0-----:R-:W-:Y:S02]  /*27020*/  PRMT R11, R18, 0x7610, R11 ;  /* 0x00007610120b7816 */ /* 0x001fe4000000000b */
[----:B------:R-:W-:-:S02]  /*27030*/  IADD3 R10, P0, R4, UR5, RZ ;  /* 0x00000005040a7c10 */ /* 0x000fc4000ff1e0ff */
[----:B-1----:R-:W-:Y:S01]  /*27040*/  F2FP.BF16.F32.PACK_AB R13, RZ, R14 ;  /* 0x0000000eff0d723e */ /* 0x002fe200000010ff */
[----:B------:R0:W-:Y:S01]  /*27050*/  @P4 STG.E.U16 desc[UR36][R6.64+0x190], R11 ;  /* 0x0001900b06004986 */ /* 0x0001e2000c101524 */
[----:B------:R-:W-:Y:S01]  /*27060*/  ISETP.GT.AND P4, PT, R0, 0xc9, P3 ;  /* 0x000000c90000780c */ /* 0x000fe20001f84270 */
[-C--:B------:R-:W-:Y:S01]  /*27070*/  FMUL R14, R172, R2.reuse ;  /* 0x00000002ac0e7220 */ /* 0x080fe20000400000 */
[----:B------:R-:W-:Y:S01]  /*27080*/  ISETP.GT.AND P5, PT, R0, 0xd0, P2 ;  /* 0x000000d00000780c */ /* 0x000fe200017a4270 */
[----:B------:R-:W-:Y:S01]  /*27090*/  @P6 STG.E.U16 desc[UR36][R6.64+0x192], R21 ;  /* 0x0001921506006986 */ /* 0x000fe2000c101524 */
[----:B------:R-:W-:Y:S01]  /*270a0*/  FMUL R18, R171, R2 ;  /* 0x00000002ab127220 */ /* 0x000fe20000400000 */
[----:B------:R-:W-:Y:S02]  /*270b0*/  F2FP.BF16.F32.PACK_AB R15, RZ, R15 ;  /* 0x0000000fff0f723e */ /* 0x000fe400000010ff */
[----:B------:R-:W-:Y:S02]  /*270c0*/  IADD3 R12, P6, R4, UR5, RZ ;  /* 0x00000005040c7c10 */ /* 0x000fe4000ffde0ff */
[----:B0-----:R-:W-:-:S02]  /*270d0*/  IADD3.X R11, R5, UR4, RZ, P0, !PT ;  /* 0x00000004050b7c10 */ /* 0x001fc400087fe4ff */
[----:B------:R-:W-:Y:S02]  /*270e0*/  ISETP.GT.AND P0, PT, R0, 0xd1, P2 ;  /* 0x000000d10000780c */ /* 0x000fe40001704270 */
[----:B------:R-:W-:Y:S02]  /*270f0*/  PRMT R19, R13, 0x7610, R19 ;  /* 0x000076100d137816 */ /* 0x000fe40000000013 */
[----:B------:R-:W-:Y:S02]  /*27100*/  F2FP.BF16.F32.PACK_AB R14, RZ, R14 ;  /* 0x0000000eff0e723e */ /* 0x000fe400000010ff */
[----:B------:R-:W-:Y:S01]  /*27110*/  PRMT R20, R15, 0x7610, R20 ;  /* 0x000076100f147816 */ /* 0x000fe20000000014 */
[----:B------:R0:W-:Y:S01]  /*27120*/  @P1 STG.E.U16 desc[UR36][R10.64+0x190], R19 ;  /* 0x000190130a001986 */ /* 0x0001e2000c101524 */
[----:B------:R-:W-:Y:S02]  /*27130*/  IADD3.X R13, R5, UR4, RZ, P6, !PT ;  /* 0x00000004050d7c10 */ /* 0x000fe4000b7fe4ff */
[----:B------:R-:W-:-:S02]  /*27140*/  F2FP.BF16.F32.PACK_AB R18, RZ, R18 ;  /* 0x00000012ff12723e */ /* 0x000fc400000010ff */
[----:B------:R-:W-:Y:S01]  /*27150*/  ISETP.GT.AND P1, PT, R0, 0xd0, P3 ;  /* 0x000000d00000780c */ /* 0x000fe20001f24270 */
[----:B------:R1:W-:Y:S01]  /*27160*/  @P4 STG.E.U16 desc[UR36][R12.64+0x192], R20 ;  /* 0x000192140c004986 */ /* 0x0003e2000c101524 */
[----:B0-----:R-:W-:Y:S01]  /*27170*/  PRMT R11, R14, 0x7610, R11 ;  /* 0x000076100e0b7816 */ /* 0x001fe2000000000b */
[-C--:B------:R-:W-:Y:S02]  /*27180*/  FMUL R14, R173, R2.reuse ;  /* 0x00000002ad0e7220 */ /* 0x080fe40000400000 */
[----:B------:R0:W-:Y:S01]  /*27190*/  @P5 STG.E.U16 desc[UR36][R6.64+0x1a0], R18 ;  /* 0x0001a01206005986 */ /* 0x0001e2000c101524 */
[----:B------:R-:W-:Y:S01]  /*271a0*/  FMUL R15, R174, R2 ;  /* 0x00000002ae0f7220 */ /* 0x000fe20000400000 */
[----:B------:R-:W-:Y:S02]  /*271b0*/  ISETP.GT.AND P4, PT, R0, 0xd1, P3 ;  /* 0x000000d10000780c */ /* 0x000fe40001f84270 */
[----:B------:R2:W-:Y:S01]  /*271c0*/  @P0 STG.E.U16 desc[UR36][R6.64+0x1a2], R11 ;  /* 0x0001a20b06000986 */ /* 0x0005e2000c101524 */
[----:B------:R-:W-:-:S02]  /*271d0*/  IADD3 R10, P0, R4, UR5, RZ ;  /* 0x00000005040a7c10 */ /* 0x000fc4000ff1e0ff */
[----:B-1----:R-:W-:Y:S02]  /*271e0*/  F2FP.BF16.F32.PACK_AB R13, RZ, R14 ;  /* 0x0000000eff0d723e */ /* 0x002fe400000010ff */
[----:B------:R-:W-:Y:S02]  /*271f0*/  F2FP.BF16.F32.PACK_AB R15, RZ, R15 ;  /* 0x0000000fff0f723e */ /* 0x000fe400000010ff */
[----:B------:R-:W-:Y:S01]  /*27200*/  IADD3 R12, P5, R4, UR5, RZ ;  /* 0x00000005040c7c10 */ /* 0x000fe2000ffbe0ff */
[----:B------:R-:W-:Y:S01]  /*27210*/  FMUL R14, R167, R2 ;  /* 0x00000002a70e7220 */ /* 0x000fe20000400000 */
[----:B0-----:R-:W-:Y:S02]  /*27220*/  PRMT R18, R13, 0x7610, R18 ;  /* 0x000076100d127816 */ /* 0x001fe40000000012 */
[----:B--2---:R-:W-:Y:S02]  /*27230*/  IADD3.X R11, R5, UR4, RZ, P0, !PT ;  /* 0x00000004050b7c10 */ /* 0x004fe400087fe4ff */
[----:B------:R-:W-:-:S02]  /*27240*/  ISETP.GT.AND P0, PT, R0, 0xd8, P2 ;  /* 0x000000d80000780c */ /* 0x000fc40001704270 */
[----:B------:R-:W-:Y:S02]  /*27250*/  IADD3.X R13, R5, UR4, RZ, P5, !PT ;  /* 0x00000004050d7c10 */ /* 0x000fe4000affe4ff */
[----:B------:R-:W-:Y:S01]  /*27260*/  PRMT R19, R15, 0x7610, R19 ;  /* 0x000076100f137816 */ /* 0x000fe20000000013 */
[----:B------:R0:W-:Y:S01]  /*27270*/  @P1 STG.E.U16 desc[UR36][R10.64+0x1a0], R18 ;  /* 0x0001a0120a001986 */ /* 0x0001e2000c101524 */
[C---:B------:R-:W-:Y:S01]  /*27280*/  ISETP.GT.AND P1, PT, R0.reuse, 0xd9, P2 ;  /* 0x000000d90000780c */ /* 0x040fe20001724270 */
[----:B------:R-:W-:Y:S02]  /*27290*/  FMUL R15, R169, R2 ;  /* 0x00000002a90f7220 */ /* 0x000fe40000400000 */
[----:B------:R1:W-:Y:S01]  /*272a0*/  @P4 STG.E.U16 desc[UR36][R12.64+0x1a2], R19 ;  /* 0x0001a2130c004986 */ /* 0x0003e2000c101524 */
[----:B------:R-:W-:Y:S02]  /*272b0*/  ISETP.GT.AND P4, PT, R0, 0xd8, P3 ;  /* 0x000000d80000780c */ /* 0x000fe40001f84270 */
[----:B0-----:R-:W-:Y:S01]  /*272c0*/  F2FP.BF16.F32.PACK_AB R11, RZ, R14 ;  /* 0x0000000eff0b723e */ /* 0x001fe200000010ff */
[----:B------:R-:W-:Y:S01]  /*272d0*/  FMUL R14, R168, R2 ;  /* 0x00000002a80e7220 */ /* 0x000fe20000400000 */
[----:B------:R-:W-:-:S03]  /*272e0*/  F2FP.BF16.F32.PACK_AB R15, RZ, R15 ;  /* 0x0000000fff0f723e */ /* 0x000fc600000010ff */
[----:B------:R0:W-:Y:S01]  /*272f0*/  @P0 STG.E.U16 desc[UR36][R6.64+0x1b0], R11 ;  /* 0x0001b00b06000986 */ /* 0x0001e2000c101524 */
[----:B------:R-:W-:Y:S02]  /*27300*/  F2FP.BF16.F32.PACK_AB R14, RZ, R14 ;  /* 0x0000000eff0e723e */ /* 0x000fe400000010ff */
[----:B------:R-:W-:Y:S02]  /*27310*/  IADD3 R10, P0, R4, UR5, RZ ;  /* 0x00000005040a7c10 */ /* 0x000fe4000ff1e0ff */
[----:B------:R-:W-:Y:S02]  /*27320*/  PRMT R18, R14, 0x7610, R18 ;  /* 0x000076100e127816 */ /* 0x000fe40000000012 */
[----:B-1----:R-:W-:Y:S01]  /*27330*/  PRMT R19, R15, 0x7610, R19 ;  /* 0x000076100f137816 */ /* 0x002fe20000000013 */
[----:B------:R-:W-:Y:S01]  /*27340*/  FMUL R13, R170, R2 ;  /* 0x00000002aa0d7220 */ /* 0x000fe20000400000 */
[----:B0-----:R-:W-:Y:S01]  /*27350*/  IADD3.X R11, R5, UR4, RZ, P0, !PT ;  /* 0x00000004050b7c10 */ /* 0x001fe200087fe4ff */
[----:B------:R-:W-:Y:S01]  /*27360*/  @P1 STG.E.U16 desc[UR36][R6.64+0x1b2], R18 ;  /* 0x0001b21206001986 */ /* 0x000fe2000c101524 */
[----:B------:R-:W-:-:S03]  /*27370*/  ISETP.GT.AND P0, PT, R0, 0xd9, P3 ;  /* 0x000000d90000780c */ /* 0x000fc60001f04270 */
[----:B------:R0:W-:Y:S01]  /*27380*/  @P4 STG.E.U16 desc[UR36][R10.64+0x1b0], R19 ;  /* 0x0001b0130a004986 */ /* 0x0001e2000c101524 */
[----:B------:R-:W-:Y:S01]  /*27390*/  IADD3 R12, P4, R4, UR5, RZ ;  /* 0x00000005040c7c10 */ /* 0x000fe2000ff9e0ff */
[-C--:B------:R-:W-:Y:S01]  /*273a0*/  FMUL R14, R163, R2.reuse ;  /* 0x00000002a30e7220 */ /* 0x080fe20000400000 */
[----:B------:R-:W-:Y:S01]  /*273b0*/  ISETP.GT.AND P1, PT, R0, 0xe0, P2 ;  /* 0x000000e00000780c */ /* 0x000fe20001724270 */
[----:B------:R-:W-:Y:S01]  /*273c0*/  FMUL R15, R164, R2 ;  /* 0x00000002a40f7220 */ /* 0x000fe20000400000 */
[----:B------:R-:W-:Y:S02]  /*273d0*/  ISETP.GT.AND P5, PT, R0, 0xe0, P3 ;  /* 0x000000e00000780c */ /* 0x000fe40001fa4270 */
[----:B------:R-:W-:Y:S02]  /*273e0*/  F2FP.BF16.F32.PACK_AB R14, RZ, R14 ;  /* 0x0000000eff0e723e */ /* 0x000fe400000010ff */
[----:B0-----:R-:W-:Y:S02]  /*273f0*/  F2FP.BF16.F32.PACK_AB R11, RZ, R13 ;  /* 0x0000000dff0b723e */ /* 0x001fe400000010ff */
[----:B------:R-:W-:-:S02]  /*27400*/  IADD3.X R13, R5, UR4, RZ, P4, !PT ;  /* 0x00000004050d7c10 */ /* 0x000fc4000a7fe4ff */
[----:B------:R-:W-:Y:S01]  /*27410*/  ISETP.GT.AND P4, PT, R0, 0xe1, P2 ;  /* 0x000000e10000780c */ /* 0x000fe20001784270 */
[----:B------:R-:W-:Y:S01]  /*27420*/  FMUL R10, R165, R2 ;  /* 0x00000002a50a7220 */ /* 0x000fe20000400000 */
[----:B------:R-:W-:Y:S01]  /*27430*/  PRMT R18, R14, 0x7610, R18 ;  /* 0x000076100e127816 */ /* 0x000fe20000000012 */
[----:B------:R0:W-:Y:S01]  /*27440*/  @P0 STG.E.U16 desc[UR36][R12.64+0x1b2], R11 ;  /* 0x0001b20b0c000986 */ /* 0x0001e2000c101524 */
[----:B------:R-:W-:Y:S02]  /*27450*/  F2FP.BF16.F32.PACK_AB R15, RZ, R15 ;  /* 0x0000000fff0f723e */ /* 0x000fe400000010ff */
[----:B------:R-:W-:Y:S02]  /*27460*/  F2FP.BF16.F32.PACK_AB R14, RZ, R10 ;  /* 0x0000000aff0e723e */ /* 0x000fe400000010ff */
[----:B------:R-:W-:Y:S01]  /*27470*/  IADD3 R10, P0, R4, UR5, RZ ;  /* 0x00000005040a7c10 */ /* 0x000fe2000ff1e0ff */
[----:B------:R-:W-:Y:S01]  /*27480*/  @P1 STG.E.U16 desc[UR36][R6.64+0x1c0], R18 ;  /* 0x0001c01206001986 */ /* 0x000fe2000c101524 */
[----:B------:R-:W-:-:S03]  /*27490*/  PRMT R19, R14, 0x7610, R19 ;  /* 0x000076100e137816 */ /* 0x000fc60000000013 */
[----:B------:R-:W-:Y:S01]  /*274a0*/  @P4 STG.E.U16 desc[UR36][R6.64+0x1c2], R15 ;  /* 0x0001c20f06004986 */ /* 0x000fe2000c101524 */
[----:B0-----:R-:W-:Y:S02]  /*274b0*/  IADD3.X R11, R5, UR4, RZ, P0, !PT ;  /* 0x00000004050b7c10 */ /* 0x001fe400087fe4ff */
[----:B------:R-:W-:Y:S01]  /*274c0*/  ISETP.GT.AND P4, PT, R0, 0xe1, P3 ;  /* 0x000000e10000780c */ /* 0x000fe20001f84270 */
[-C--:B------:R-:W-:Y:S01]  /*274d0*/  FMUL R13, R166, R2.reuse ;  /* 0x00000002a60d7220 */ /* 0x080fe20000400000 */
[C---:B------:R-:W-:Y:S01]  /*274e0*/  ISETP.GT.AND P1, PT, R3.reuse, 0x100, PT ;  /* 0x000001000300780c */ /* 0x040fe20003f24270 */
[----:B------:R0:W-:Y:S01]  /*274f0*/  @P5 STG.E.U16 desc[UR36][R10.64+0x1c0], R19 ;  /* 0x0001c0130a005986 */ /* 0x0001e2000c101524 */
[----:B------:R-:W-:Y:S01]  /*27500*/  ISETP.GT.AND P0, PT, R3, 0x108, PT ;  /* 0x000001080300780c */ /* 0x000fe20003f04270 */
[----:B------:R-:W-:Y:S01]  /*27510*/  FMUL R3, R159, R2 ;  /* 0x000000029f037220 */ /* 0x000fe20000400000 */
[----:B------:R-:W-:Y:S02]  /*27520*/  IADD3 R12, P5, R4, UR5, RZ ;  /* 0x00000005040c7c10 */ /* 0x000fe4000ffbe0ff */
[----:B------:R-:W-:-:S02]  /*27530*/  ISETP.GT.AND P6, PT, R0, 0xe8, P2 ;  /* 0x000000e80000780c */ /* 0x000fc400017c4270 */
[----:B------:R-:W-:Y:S02]  /*27540*/  F2FP.BF16.F32.PACK_AB R3, RZ, R3 ;  /* 0x00000003ff03723e */ /* 0x000fe400000010ff */
[----:B0-----:R-:W-:Y:S02]  /*27550*/  F2FP.BF16.F32.PACK_AB R11, RZ, R13 ;  /* 0x0000000dff0b723e */ /* 0x001fe400000010ff */
[----:B------:R-:W-:Y:S02]  /*27560*/  IADD3.X R13, R5, UR4, RZ, P5, !PT ;  /* 0x00000004050d7c10 */ /* 0x000fe4000affe4ff */
[----:B------:R-:W-:Y:S01]  /*27570*/  PRMT R15, R3, 0x7610, R15 ;  /* 0x00007610030f7816 */ /* 0x000fe2000000000f */
[-C--:B------:R-:W-:Y:S01]  /*27580*/  FMUL R3, R161, R2.reuse ;  /* 0x00000002a1037220 */ /* 0x080fe20000400000 */
[C---:B------:R-:W-:Y:S01]  /*27590*/  ISETP.GT.AND P5, PT, R0.reuse, 0xe9, P2 ;  /* 0x000000e90000780c */ /* 0x040fe200017a4270 */
[----:B------:R0:W-:Y:S01]  /*275a0*/  @P4 STG.E.U16 desc[UR36][R12.64+0x1c2], R11 ;  /* 0x0001c20b0c004986 */ /* 0x0001e2000c101524 */
[----:B------:R-:W-:Y:S01]  /*275b0*/  ISETP.GT.AND P4, PT, R0, 0xe8, P3 ;  /* 0x000000e80000780c */ /* 0x000fe20001f84270 */
[----:B------:R-:W-:Y:S01]  /*275c0*/  FMUL R14, R160, R2 ;  /* 0x00000002a00e7220 */ /* 0x000fe20000400000 */
[----:B------:R-:W-:Y:S01]  /*275d0*/  F2FP.BF16.F32.PACK_AB R3, RZ, R3 ;  /* 0x00000003ff03723e */ /* 0x000fe200000010ff */
[----:B------:R-:W-:Y:S01]  /*275e0*/  @P6 STG.E.U16 desc[UR36][R6.64+0x1d0], R15 ;  /* 0x0001d00f06006986 */ /* 0x000fe2000c101524 */
[----:B------:R-:W-:-:S02]  /*275f0*/  IADD3 R10, P6, R4, UR5, RZ ;  /* 0x00000005040a7c10 */ /* 0x000fc4000ffde0ff */
[----:B------:R-:W-:Y:S02]  /*27600*/  F2FP.BF16.F32.PACK_AB R14, RZ, R14 ;  /* 0x0000000eff0e723e */ /* 0x000fe400000010ff */
[----:B------:R-:W-:Y:S02]  /*27610*/  PRMT R19, R3, 0x7610, R19 ;  /* 0x0000761003137816 */ /* 0x000fe40000000013 */
[----:B0-----:R-:W-:Y:S01]  /*27620*/  IADD3.X R11, R5, UR4, RZ, P6, !PT ;  /* 0x00000004050b7c10 */ /* 0x001fe2000b7fe4ff */
[----:B------:R-:W-:Y:S01]  /*27630*/  @P5 STG.E.U16 desc[UR36][R6.64+0x1d2], R14 ;  /* 0x0001d20e06005986 */ /* 0x000fe2000c101524 */
[----:B------:R-:W-:Y:S01]  /*27640*/  FMUL R3, R162, R2 ;  /* 0x00000002a2037220 */ /* 0x000fe20000400000 */
[----:B------:R-:W-:Y:S02]  /*27650*/  IADD3 R18, P6, R4, UR5, RZ ;  /* 0x0000000504127c10 */ /* 0x000fe4000ffde0ff */
[----:B------:R0:W-:Y:S01]  /*27660*/  @P4 STG.E.U16 desc[UR36][R10.64+0x1d0], R19 ;  /* 0x0001d0130a004986 */ /* 0x0001e2000c101524 */
[----:B------:R-:W-:-:S02]  /*27670*/  ISETP.GT.AND P4, PT, R0, 0xe9, P3 ;  /* 0x000000e90000780c */ /* 0x000fc40001f84270 */
[----:B------:R-:W-:Y:S01]  /*27680*/  ISETP.GT.AND P5, PT, R0, 0xf0, P2 ;  /* 0x000000f00000780c */ /* 0x000fe200017a4270 */
[-C--:B------:R-:W-:Y:S01]  /*27690*/  FMUL R12, R155, R2.reuse ;  /* 0x000000029b0c7220 */ /* 0x080fe20000400000 */
[----:B------:R-:W-:Y:S01]  /*276a0*/  F2FP.BF16.F32.PACK_AB R3, RZ, R3 ;  /* 0x00000003ff03723e */ /* 0x000fe200000010ff */
[----:B------:R-:W-:Y:S01]  /*276b0*/  FMUL R13, R156, R2 ;  /* 0x000000029c0d7220 */ /* 0x000fe20000400000 */
[----:B0-----:R-:W-:Y:S02]  /*276c0*/  IADD3.X R19, R5, UR4, RZ, P6, !PT ;  /* 0x0000000405137c10 */ /* 0x001fe4000b7fe4ff */
[----:B------:R-:W-:Y:S02]  /*276d0*/  ISETP.GT.AND P6, PT, R0, 0xf1, P2 ;  /* 0x000000f10000780c */ /* 0x000fe400017c4270 */
[----:B------:R-:W-:Y:S02]  /*276e0*/  PRMT R21, R3, 0x7610, R21 ;  /* 0x0000761003157816 */ /* 0x000fe40000000015 */
[----:B------:R-:W-:-:S02]  /*276f0*/  F2FP.BF16.F32.PACK_AB R15, RZ, R12 ;  /* 0x0000000cff0f723e */ /* 0x000fc400000010ff */
[----:B------:R-:W-:Y:S01]  /*27700*/  F2FP.BF16.F32.PACK_AB R20, RZ, R13 ;  /* 0x0000000dff14723e */ /* 0x000fe200000010ff */
[----:B------:R0:W-:Y:S04]  /*27710*/  @P4 STG.E.U16 desc[UR36][R18.64+0x1d2], R21 ;  /* 0x0001d21512004986 */ /* 0x0001e8000c101524 */
[----:B------:R-:W-:Y:S01]  /*27720*/  @P5 STG.E.U16 desc[UR36][R6.64+0x1e0], R15 ;  /* 0x0001e00f06005986 */ /* 0x000fe2000c101524 */
[----:B------:R-:W-:Y:S01]  /*27730*/  ISETP.GT.AND P5, PT, R0, 0xf0, P3 ;  /* 0x000000f00000780c */ /* 0x000fe20001fa4270 */
[-C--:B------:R-:W-:Y:S02]  /*27740*/  FMUL R14, R157, R2.reuse ;  /* 0x000000029d0e7220 */ /* 0x080fe40000400000 */
[----:B------:R1:W-:Y:S01]  /*27750*/  @P6 STG.E.U16 desc[UR36][R6.64+0x1e2], R20 ;  /* 0x0001e21406006986 */ /* 0x0003e2000c101524 */
[----:B------:R-:W-:Y:S01]  /*27760*/  FMUL R13, R158, R2 ;  /* 0x000000029e0d7220 */ /* 0x000fe20000400000 */
[----:B0-----:R-:W-:-:S02]  /*27770*/  IADD3 R18, P6, R4, UR5, RZ ;  /* 0x0000000504127c10 */ /* 0x001fc4000ffde0ff */
[----:B------:R-:W-:Y:S02]  /*27780*/  ISETP.GT.AND P4, PT, R0, 0xf1, P3 ;  /* 0x000000f10000780c */ /* 0x000fe40001f84270 */
[----:B------:R-:W-:Y:S02]  /*27790*/  F2FP.BF16.F32.PACK_AB R14, RZ, R14 ;  /* 0x0000000eff0e723e */ /* 0x000fe400000010ff */
[----:B------:R-:W-:Y:S02]  /*277a0*/  IADD3.X R19, R5, UR4, RZ, P6, !PT ;  /* 0x0000000405137c10 */ /* 0x000fe4000b7fe4ff */
[----:B------:R-:W-:Y:S02]  /*277b0*/  F2FP.BF16.F32.PACK_AB R13, RZ, R13 ;  /* 0x0000000dff0d723e */ /* 0x000fe400000010ff */
[----:B-1----:R-:W-:Y:S01]  /*277c0*/  IADD3 R20, P6, R4, UR5, RZ ;  /* 0x0000000504147c10 */ /* 0x002fe2000ffde0ff */
[----:B------:R0:W-:Y:S01]  /*277d0*/  @P5 STG.E.U16 desc[UR36][R18.64+0x1e0], R14 ;  /* 0x0001e00e12005986 */ /* 0x0001e2000c101524 */
[----:B------:R-:W-:-:S02]  /*277e0*/  ISETP.GT.AND P5, PT, R0, 0xf8, P2 ;  /* 0x000000f80000780c */ /* 0x000fc400017a4270 */
[----:B------:R-:W-:Y:S02]  /*277f0*/  PRMT R15, R13, 0x7610, R15 ;  /* 0x000076100d0f7816 */ /* 0x000fe4000000000f */
[----:B------:R-:W-:Y:S02]  /*27800*/  IADD3.X R21, R5, UR4, RZ, P6, !PT ;  /* 0x0000000405157c10 */ /* 0x000fe4000b7fe4ff */
[----:B------:R-:W-:Y:S01]  /*27810*/  ISETP.GT.AND P2, PT, R0, 0xf9, P2 ;  /* 0x000000f90000780c */ /* 0x000fe20001744270 */
[-C--:B------:R-:W-:Y:S01]  /*27820*/  FMUL R10, R22, R2.reuse ;  /* 0x00000002160a7220 */ /* 0x080fe20000400000 */
[-C--:B------:R-:W-:Y:S01]  /*27830*/  FMUL R12, R152, R2.reuse ;  /* 0x00000002980c7220 */ /* 0x080fe20000400000 */
[----:B------:R-:W-:Y:S01]  /*27840*/  FMUL R11, R23, R2 ;  /* 0x00000002170b7220 */ /* 0x000fe20000400000 */
[----:B------:R-:W-:Y:S01]  /*27850*/  @P4 STG.E.U16 desc[UR36][R20.64+0x1e2], R15 ;  /* 0x0001e20f14004986 */ /* 0x000fe2000c101524 */
[----:B------:R-:W-:Y:S02]  /*27860*/  ISETP.GT.AND P4, PT, R0, 0xf8, P3 ;  /* 0x000000f80000780c */ /* 0x000fe40001f84270 */
[----:B------:R-:W-:-:S02]  /*27870*/  F2FP.BF16.F32.PACK_AB R13, RZ, R10 ;  /* 0x0000000aff0d723e */ /* 0x000fc400000010ff */
[----:B------:R-:W-:Y:S02]  /*27880*/  F2FP.BF16.F32.PACK_AB R12, RZ, R12 ;  /* 0x0000000cff0c723e */ /* 0x000fe400000010ff */
[----:B------:R-:W-:Y:S02]  /*27890*/  F2FP.BF16.F32.PACK_AB R11, RZ, R11 ;  /* 0x0000000bff0b723e */ /* 0x000fe400000010ff */
[----:B------:R-:W-:Y:S01]  /*278a0*/  IADD3 R10, P6, R4, UR5, RZ ;  /* 0x00000005040a7c10 */ /* 0x000fe2000ffde0ff */
[----:B------:R1:W-:Y:S01]  /*278b0*/  @P5 STG.E.U16 desc[UR36][R6.64+0x1f0], R13 ;  /* 0x0001f00d06005986 */ /* 0x0003e2000c101524 */
[----:B0-----:R-:W-:Y:S01]  /*278c0*/  PRMT R18, R12, 0x7610, R18 ;  /* 0x000076100c127816 */ /* 0x001fe20000000012 */
[----:B------:R-:W-:Y:S01]  /*278d0*/  @P2 IMAD.MOV.U32 R12, RZ, RZ, R6 ;  /* 0x000000ffff0c2224 */ /* 0x000fe200078e0006 */
[----:B------:R-:W-:Y:S02]  /*278e0*/  PRMT R19, R11, 0x7610, R19 ;  /* 0x000076100b137816 */ /* 0x000fe40000000013 */
[----:B------:R-:W-:Y:S01]  /*278f0*/  IADD3.X R11, R5, UR4, RZ, P6, !PT ;  /* 0x00000004050b7c10 */ /* 0x000fe2000b7fe4ff */
[----:B------:R-:W-:Y:S01]  /*27900*/  USHF.L.U32 UR12, UR8, 0x9, URZ ;  /* 0x00000009080c7899 */ /* 0x000fe2000800063f */
[----:B------:R-:W-:Y:S01]  /*27910*/  ISETP.GT.AND P3, PT, R0, 0xf9, P3 ;  /* 0x000000f90000780c */ /* 0x000fe20001f64270 */
[----:B-1----:R-:W-:-:S02]  /*27920*/  @P2 IMAD.MOV.U32 R13, RZ, RZ, R7 ;  /* 0x000000ffff0d2224 */ /* 0x002fc400078e0007 */
[----:B------:R-:W-:Y:S01]  /*27930*/  FMUL R3, R153, R2 ;  /* 0x0000000299037220 */ /* 0x000fe20000400000 */
[----:B------:R-:W-:Y:S02]  /*27940*/  USHF.L.U64.HI UR11, UR8, 0x9, UR9 ;  /* 0x00000009080b7899 */ /* 0x000fe40008010209 */
[----:B------:R-:W-:Y:S01]  /*27950*/  @P2 STG.E.U16 desc[UR36][R12.64+0x1f2], R19 ;  /* 0x0001f2130c002986 */ /* 0x000fe2000c101524 */
[----:B------:R-:W-:-:S03]  /*27960*/  ISETP.GT.AND P2, PT, R0, RZ, P1 ;  /* 0x000000ff0000720c */ /* 0x000fc60000f44270 */
[----:B------:R0:W-:Y:S01]  /*27970*/  @P4 STG.E.U16 desc[UR36][R10.64+0x1f0], R18 ;  /* 0x0001f0120a004986 */ /* 0x0001e2000c101524 */
[----:B------:R-:W-:Y:S01]  /*27980*/  ISETP.GT.AND P4, PT, R0, 0x1, P1 ;  /* 0x000000010000780c */ /* 0x000fe20000f84270 */
[-C--:B------:R-:W-:Y:S01]  /*27990*/  FMUL R24, R24, R2.reuse ;  /* 0x0000000218187220 */ /* 0x080fe20000400000 */
[----:B------:R-:W-:Y:S01]  /*279a0*/  IADD3 R14, P5, R4, UR5, RZ ;  /* 0x00000005040e7c10 */ /* 0x000fe2000ffbe0ff */
[----:B------:R-:W-:Y:S01]  /*279b0*/  FMUL R25, R25, R2 ;  /* 0x0000000219197220 */ /* 0x000fe20000400000 */
[----:B------:R-:W-:Y:S02]  /*279c0*/  IADD3 R6, P6, R8, UR12, RZ ;  /* 0x0000000c08067c10 */ /* 0x000fe4000ffde0ff */
[----:B------:R-:W-:Y:S02]  /*279d0*/  F2FP.BF16.F32.PACK_AB R3, RZ, R3 ;  /* 0x00000003ff03723e */ /* 0x000fe400000010ff */
[----:B------:R-:W-:Y:S02]  /*279e0*/  IADD3.X R15, R5, UR4, RZ, P5, !PT ;  /* 0x00000004050f7c10 */ /* 0x000fe4000affe4ff */
[----:B------:R-:W-:-:S02]  /*279f0*/  F2FP.BF16.F32.PACK_AB R24, RZ, R24 ;  /* 0x00000018ff18723e */ /* 0x000fc400000010ff */
[----:B------:R-:W-:Y:S02]  /*27a00*/  IADD3.X R7, R9, UR11, RZ, P6, !PT ;  /* 0x0000000b09077c10 */ /* 0x000fe4000b7fe4ff */
[----:B------:R-:W-:Y:S01]  /*27a10*/  F2FP.BF16.F32.PACK_AB R25, RZ, R25 ;  /* 0x00000019ff19723e */ /* 0x000fe200000010ff */
[----:B------:R-:W-:Y:S01]  /*27a20*/  @P3 STG.E.U16 desc[UR36][R14.64+0x1f2], R3 ;  /* 0x0001f2030e003986 */ /* 0x000fe2000c101524 */
[----:B------:R-:W-:Y:S02]  /*27a30*/  ISETP.GT.AND P5, PT, R0, RZ, P0 ;  /* 0x000000ff0000720c */ /* 0x000fe400007a4270 */
[----:B------:R-:W-:Y:S01]  /*27a40*/  IADD3 R8, P6, R4, UR12, RZ ;  /* 0x0000000c04087c10 */ /* 0x000fe2000ffde0ff */
[----:B------:R-:W-:Y:S01]  /*27a50*/  @P2 STG.E.U16 desc[UR36][R6.64], R24 ;  /* 0x0000001806002986 */ /* 0x000fe2000c101524 */
[----:B------:R-:W-:-:S03]  /*27a60*/  ISETP.GT.AND P3, PT, R0, 0x8, P1 ;  /* 0x000000080000780c */ /* 0x000fc60000f64270 */
[----:B------:R-:W-:Y:S01]  /*27a70*/  @P4 STG.E.U16 desc[UR36][R6.64+0x2], R25 ;  /* 0x0000021906004986 */ /* 0x000fe2000c101524 */
[----:B------:R-:W-:Y:S01]  /*27a80*/  ISETP.GT.AND P4, PT, R0, 0x1, P0 ;  /* 0x000000010000780c */ /* 0x000fe20000784270 */
[-C--:B------:R-:W-:Y:S01]  /*27a90*/  FMUL R26, R26, R2.reuse ;  /* 0x000000021a1a7220 */ /* 0x080fe20000400000 */
[----:B------:R-:W-:Y:S01]  /*27aa0*/  ISETP.GT.AND P2, PT, R0, 0x9, P1 ;  /* 0x000000090000780c */ /* 0x000fe20000f44270 */
[-C--:B------:R-:W-:Y:S01]  /*27ab0*/  FMUL R27, R27, R2.reuse ;  /* 0x000000021b1b7220 */ /* 0x080fe20000400000 */
[----:B------:R-:W-:Y:S01]  /*27ac0*/  IADD3.X R9, R5, UR11, RZ, P6, !PT ;  /* 0x0000000b05097c10 */ /* 0x000fe2000b7fe4ff */
[-C--:B------:R-:W-:Y:S01]  /*27ad0*/  FMUL R28, R28, R2.reuse ;  /* 0x000000021c1c7220 */ /* 0x080fe20000400000 */
[----:B0-----:R-:W-:Y:S01]  /*27ae0*/  IADD3 R10, P6, R4, UR12, RZ ;  /* 0x0000000c040a7c10 */ /* 0x001fe2000ffde0ff */
[----:B------:R-:W-:Y:S01]  /*27af0*/  FMUL R29, R29, R2 ;  /* 0x000000021d1d7220 */ /* 0x000fe20000400000 */
[----:B------:R-:W-:Y:S02]  /*27b00*/  F2FP.BF16.F32.PACK_AB R26, RZ, R26 ;  /* 0x0000001aff1a723e */ /* 0x000fe400000010ff */
[----:B------:R-:W-:-:S02]  /*27b10*/  F2FP.BF16.F32.PACK_AB R27, RZ, R27 ;  /* 0x0000001bff1b723e */ /* 0x000fc400000010ff */
[----:B------:R-:W-:Y:S02]  /*27b20*/  IADD3.X R11, R5, UR11, RZ, P6, !PT ;  /* 0x0000000b050b7c10 */ /* 0x000fe4000b7fe4ff */
[----:B------:R-:W-:Y:S02]  /*27b30*/  F2FP.BF16.F32.PACK_AB R28, RZ, R28 ;  /* 0x0000001cff1c723e */ /* 0x000fe400000010ff */
[----:B------:R-:W-:Y:S01]  /*27b40*/  F2FP.BF16.F32.PACK_AB R29, RZ, R29 ;  /* 0x0000001dff1d723e */ /* 0x000fe200000010ff */
[----:B------:R0:W-:Y:S01]  /*27b50*/  @P5 STG.E.U16 desc[UR36][R8.64], R26 ;  /* 0x0000001a08005986 */ /* 0x0001e2000c101524 */
[----:B------:R-:W-:-:S03]  /*27b60*/  ISETP.GT.AND P5, PT, R0, 0x8, P0 ;  /* 0x000000080000780c */ /* 0x000fc600007a4270 */
[----:B------:R1:W-:Y:S01]  /*27b70*/  @P4 STG.E.U16 desc[UR36][R10.64+0x2], R27 ;  /* 0x0000021b0a004986 */ /* 0x0003e2000c101524 */
[----:B------:R-:W-:Y:S01]  /*27b80*/  ISETP.GT.AND P4, PT, R0, 0x9, P0 ;  /* 0x000000090000780c */ /* 0x000fe20000784270 */
[-C--:B------:R-:W-:Y:S02]  /*27b90*/  FMUL R30, R30, R2.reuse ;  /* 0x000000021e1e7220 */ /* 0x080fe40000400000 */
[----:B------:R-:W-:Y:S01]  /*27ba0*/  @P3 STG.E.U16 desc[UR36][R6.64+0x10], R28 ;  /* 0x0000101c06003986 */ /* 0x000fe2000c101524 */
[----:B------:R-:W-:Y:S02]  /*27bb0*/  ISETP.GT.AND P3, PT, R0, 0x10, P1 ;  /* 0x000000100000780c */ /* 0x000fe40000f64270 */
[----:B0-----:R-:W-:Y:S01]  /*27bc0*/  IADD3 R8, P6, R4, UR12, RZ ;  /* 0x0000000c04087c10 */ /* 0x001fe2000ffde0ff */
[----:B------:R-:W-:Y:S01]  /*27bd0*/  @P2 STG.E.U16 desc[UR36][R6.64+0x12], R29 ;  /* 0x0000121d06002986 */ /* 0x000fe2000c101524 */
[----:B------:R-:W-:Y:S01]  /*27be0*/  ISETP.GT.AND P2, PT, R0, 0x11, P1 ;  /* 0x000000110000780c */ /* 0x000fe20000f44270 */
[-C--:B------:R-:W-:Y:S01]  /*27bf0*/  FMUL R31, R31, R2.reuse ;  /* 0x000000021f1f7220 */ /* 0x080fe20000400000 */
[----:B------:R-:W-:Y:S01]  /*27c00*/  IADD3.X R9, R5, UR11, RZ, P6, !PT ;  /* 0x0000000b05097c10 */ /* 0x000fe2000b7fe4ff */
[-C--:B------:R-:W-:Y:S01]  /*27c10*/  FMUL R32, R32, R2.reuse ;  /* 0x0000000220207220 */ /* 0x080fe20000400000 */
[----:B-1----:R-:W-:Y:S01]  /*27c20*/  IADD3 R10, P6, R4, UR12, RZ ;  /* 0x0000000c040a7c10 */ /* 0x002fe2000ffde0ff */
[----:B------:R-:W-:Y:S01]  /*27c30*/  FMUL R33, R33, R2 ;  /* 0x0000000221217220 */ /* 0x000fe20000400000 */
[----:B------:R-:W-:-:S02]  /*27c40*/  F2FP.BF16.F32.PACK_AB R30, RZ, R30 ;  /* 0x0000001eff1e723e */ /* 0x000fc400000010ff */
[----:B------:R-:W-:Y:S02]  /*27c50*/  F2FP.BF16.F32.PACK_AB R31, RZ, R31 ;  /* 0x0000001fff1f723e */ /* 0x000fe400000010ff */
        /* <DEDUP_REMOVED lines=64> */
[----:B------:R-:W-:Y:S02]  /*28060*/  ISETP.GT.AND P5, PT, R0, 0x28, P0 ;  /* 0x000000280000780c */ /* 0x000fe400007a4270 */
[----:B------:R-:W-:Y:S01]  /*28070*/  IADD3 R12, P6, R4, UR12, RZ ;  /* 0x0000000c040c7c10 */ /* 0x000fe2000ffde0ff */
[----:B------:R1:W-:Y:S01]  /*28080*/  @P4 STG.E.U16 desc[UR36][R10.64+0x42], R43 ;  /* 0x0000422b0a004986 */ /* 0x0003e2000c101524 */
[----:B------:R-:W-:Y:S01]  /*28090*/  ISETP.GT.AND P4, PT, R0, 0x29, P0 ;  /* 0x000000290000780c */ /* 0x000fe20000784270 */
[----:B------:R-:W-:-:S02]  /*280a0*/  FMUL R46, R46, R2 ;  /* 0x000000022e2e7220 */ /* 0x000fc40000400000 */
[----:B------:R-:W-:Y:S01]  /*280b0*/  @P3 STG.E.U16 desc[UR36][R6.64+0x50], R44 ;  /* 0x0000502c06003986 */ /* 0x000fe2000c101524 */
[C---:B------:R-:W-:Y:S01]  /*280c0*/  ISETP.GT.AND P3, PT, R0.reuse, 0x30, P1 ;  /* 0x000000300000780c */ /* 0x040fe20000f64270 */
[-C--:B------:R-:W-:Y:S02]  /*280d0*/  FMUL R47, R47, R2.reuse ;  /* 0x000000022f2f7220 */ /* 0x080fe40000400000 */
[----:B------:R-:W-:Y:S01]  /*280e0*/  @P2 STG.E.U16 desc[UR36][R6.64+0x52], R45 ;  /* 0x0000522d06002986 */ /* 0x000fe2000c101524 */
[----:B------:R-:W-:Y:S01]  /*280f0*/  ISETP.GT.AND P2, PT, R0, 0x31, P1 ;  /* 0x000000310000780c */ /* 0x000fe20000f44270 */
[-C--:B------:R-:W-:Y:S01]  /*28100*/  FMUL R48, R48, R2.reuse ;  /* 0x0000000230307220 */ /* 0x080fe20000400000 */
[----:B------:R-:W-:Y:S01]  /*28110*/  IADD3.X R13, R5, UR11, RZ, P6, !PT ;  /* 0x0000000b050d7c10 */ /* 0x000fe2000b7fe4ff */
[----:B------:R-:W-:Y:S01]  /*28120*/  FMUL R49, R49, R2 ;  /* 0x0000000231317220 */ /* 0x000fe20000400000 */
[----:B0-----:R-:W-:Y:S02]  /*28130*/  IADD3 R8, P6, R4, UR12, RZ ;  /* 0x0000000c04087c10 */ /* 0x001fe4000ffde0ff */
[----:B------:R-:W-:-:S02]  /*28140*/  F2FP.BF16.F32.PACK_AB R46, RZ, R46 ;  /* 0x0000002eff2e723e */ /* 0x000fc400000010ff */
[----:B------:R-:W-:Y:S02]  /*28150*/  F2FP.BF16.F32.PACK_AB R47, RZ, R47 ;  /* 0x0000002fff2f723e */ /* 0x000fe400000010ff */
[----:B------:R-:W-:Y:S02]  /*28160*/  IADD3.X R9, R5, UR11, RZ, P6, !PT ;  /* 0x0000000b05097c10 */ /* 0x000fe4000b7fe4ff */
[----:B------:R-:W-:Y:S02]  /*28170*/  F2FP.BF16.F32.PACK_AB R48, RZ, R48 ;  /* 0x00000030ff30723e */ /* 0x000fe400000010ff */
[----:B------:R-:W-:Y:S01]  /*28180*/  F2FP.BF16.F32.PACK_AB R49, RZ, R49 ;  /* 0x00000031ff31723e */ /* 0x000fe200000010ff */
[----:B------:R-:W-:Y:S01]  /*28190*/  @P5 STG.E.U16 desc[UR36][R12.64+0x50], R46 ;  /* 0x0000502e0c005986 */ /* 0x000fe2000c101524 */
[----:B------:R-:W-:Y:S02]  /*281a0*/  ISETP.GT.AND P5, PT, R0, 0x30, P0 ;  /* 0x000000300000780c */ /* 0x000fe400007a4270 */
[----:B-1----:R-:W-:Y:S01]  /*281b0*/  IADD3 R10, P6, R4, UR12, RZ ;  /* 0x0000000c040a7c10 */ /* 0x002fe2000ffde0ff */
        /* <DEDUP_REMOVED lines=477> */
[----:B------:R0:W-:Y:S04]  /*29f90*/  @P5 STG.E.U16 desc[UR36][R10.64+0x1d0], R142 ;  /* 0x0001d08e0a005986 */ /* 0x0001e8000c101524 */
[----:B------:R1:W-:Y:S01]  /*29fa0*/  @P4 STG.E.U16 desc[UR36][R8.64+0x1d2], R143 ;  /* 0x0001d28f08004986 */ /* 0x0003e2000c101524 */
[----:B------:R-:W-:-:S03]  /*29fb0*/  ISETP.GT.AND P4, PT, R0, 0xf0, P0 ;  /* 0x000000f00000780c */ /* 0x000fc60000784270 */
[----:B------:R2:W-:Y:S01]  /*29fc0*/  @P3 STG.E.U16 desc[UR36][R6.64+0x1e0], R144 ;  /* 0x0001e09006003986 */ /* 0x0005e2000c101524 */
[----:B------:R-:W-:Y:S02]  /*29fd0*/  ISETP.GT.AND P3, PT, R0, 0xf1, P0 ;  /* 0x000000f10000780c */ /* 0x000fe40000764270 */
[----:B0-----:R-:W-:Y:S01]  /*29fe0*/  IADD3 R10, P6, R4, UR12, RZ ;  /* 0x0000000c040a7c10 */ /* 0x001fe2000ffde0ff */
[----:B------:R2:W-:Y:S01]  /*29ff0*/  @P2 STG.E.U16 desc[UR36][R6.64+0x1e2], R145 ;  /* 0x0001e29106002986 */ /* 0x0005e2000c101524 */
[----:B------:R-:W-:Y:S01]  /*2a000*/  ISETP.GT.AND P2, PT, R0, 0xf8, P1 ;  /* 0x000000f80000780c */ /* 0x000fe20000f44270 */
[-C--:B------:R-:W-:Y:S01]  /*2a010*/  FMUL R146, R146, R2.reuse ;  /* 0x0000000292927220 */ /* 0x080fe20000400000 */
[-C--:B------:R-:W-:Y:S01]  /*2a020*/  FMUL R147, R147, R2.reuse ;  /* 0x0000000293937220 */ /* 0x080fe20000400000 */
[----:B------:R-:W-:Y:S01]  /*2a030*/  IADD3.X R11, R5, UR11, RZ, P6, !PT ;  /* 0x0000000b050b7c10 */ /* 0x000fe2000b7fe4ff */
[----:B------:R-:W-:Y:S01]  /*2a040*/  FMUL R148, R148, R2 ;  /* 0x0000000294947220 */ /* 0x000fe20000400000 */
[----:B-1----:R-:W-:-:S02]  /*2a050*/  IADD3 R8, P6, R4, UR12, RZ ;  /* 0x0000000c04087c10 */ /* 0x002fc4000ffde0ff */
[----:B------:R-:W-:Y:S02]  /*2a060*/  F2FP.BF16.F32.PACK_AB R146, RZ, R146 ;  /* 0x00000092ff92723e */ /* 0x000fe400000010ff */
[----:B------:R-:W-:Y:S02]  /*2a070*/  F2FP.BF16.F32.PACK_AB R147, RZ, R147 ;  /* 0x00000093ff93723e */ /* 0x000fe400000010ff */
[----:B------:R-:W-:Y:S02]  /*2a080*/  IADD3.X R9, R5, UR11, RZ, P6, !PT ;  /* 0x0000000b05097c10 */ /* 0x000fe4000b7fe4ff */
[----:B------:R-:W-:Y:S02]  /*2a090*/  F2FP.BF16.F32.PACK_AB R148, RZ, R148 ;  /* 0x00000094ff94723e */ /* 0x000fe400000010ff */
[C---:B------:R-:W-:Y:S01]  /*2a0a0*/  ISETP.GT.AND P1, PT, R0.reuse, 0xf9, P1 ;  /* 0x000000f90000780c */ /* 0x040fe20000f24270 */
[----:B------:R2:W-:Y:S01]  /*2a0b0*/  @P4 STG.E.U16 desc[UR36][R10.64+0x1e0], R146 ;  /* 0x0001e0920a004986 */ /* 0x0005e2000c101524 */
[C---:B------:R-:W-:Y:S01]  /*2a0c0*/  ISETP.GT.AND P5, PT, R0.reuse, 0xf8, P0 ;  /* 0x000000f80000780c */ /* 0x040fe200007a4270 */
[-C--:B------:R-:W-:Y:S01]  /*2a0d0*/  FMUL R149, R149, R2.reuse ;  /* 0x0000000295957220 */ /* 0x080fe20000400000 */
[----:B------:R-:W-:Y:S01]  /*2a0e0*/  ISETP.GT.AND P0, PT, R0, 0xf9, P0 ;  /* 0x000000f90000780c */ /* 0x000fe20000704270 */
[----:B------:R2:W-:Y:S01]  /*2a0f0*/  @P3 STG.E.U16 desc[UR36][R8.64+0x1e2], R147 ;  /* 0x0001e29308003986 */ /* 0x0005e2000c101524 */
[-C--:B------:R-:W-:Y:S01]  /*2a100*/  FMUL R150, R150, R2.reuse ;  /* 0x0000000296967220 */ /* 0x080fe20000400000 */
[C---:B------:R-:W-:Y:S01]  /*2a110*/  IADD3 R12, P3, R4.reuse, UR12, RZ ;  /* 0x0000000c040c7c10 */ /* 0x040fe2000ff7e0ff */
[----:B------:R-:W-:Y:S01]  /*2a120*/  FMUL R151, R151, R2 ;  /* 0x0000000297977220 */ /* 0x000fe20000400000 */
[----:B------:R2:W-:Y:S01]  /*2a130*/  @P2 STG.E.U16 desc[UR36][R6.64+0x1f0], R148 ;  /* 0x0001f09406002986 */ /* 0x0005e2000c101524 */
[----:B------:R-:W-:-:S02]  /*2a140*/  IADD3 R4, P2, R4, UR12, RZ ;  /* 0x0000000c04047c10 */ /* 0x000fc4000ff5e0ff */
[----:B------:R-:W-:Y:S02]  /*2a150*/  F2FP.BF16.F32.PACK_AB R149, RZ, R149 ;  /* 0x00000095ff95723e */ /* 0x000fe400000010ff */
[C---:B------:R-:W-:Y:S02]  /*2a160*/  IADD3.X R13, R5.reuse, UR11, RZ, P3, !PT ;  /* 0x0000000b050d7c10 */ /* 0x040fe40009ffe4ff */
[----:B------:R-:W-:Y:S02]  /*2a170*/  F2FP.BF16.F32.PACK_AB R150, RZ, R150 ;  /* 0x00000096ff96723e */ /* 0x000fe400000010ff */
[----:B------:R-:W-:Y:S02]  /*2a180*/  IADD3.X R5, R5, UR11, RZ, P2, !PT ;  /* 0x0000000b05057c10 */ /* 0x000fe400097fe4ff */
[----:B------:R-:W-:Y:S01]  /*2a190*/  F2FP.BF16.F32.PACK_AB R151, RZ, R151 ;  /* 0x00000097ff97723e */ /* 0x000fe200000010ff */
[----:B------:R2:W-:Y:S04]  /*2a1a0*/  @P1 STG.E.U16 desc[UR36][R6.64+0x1f2], R149 ;  /* 0x0001f29506001986 */ /* 0x0005e8000c101524 */
[----:B------:R2:W-:Y:S04]  /*2a1b0*/  @P5 STG.E.U16 desc[UR36][R4.64+0x1f0], R150 ;  /* 0x0001f09604005986 */ /* 0x0005e8000c101524 */
[----:B------:R2:W-:Y:S02]  /*2a1c0*/  @P0 STG.E.U16 desc[UR36][R12.64+0x1f2], R151 ;  /* 0x0001f2970c000986 */ /* 0x0005e4000c101524 */
.L_x_298:
[----:B------:R-:W-:Y:S05]  /*2a1d0*/  BSYNC B0 ;  /* 0x0000000000007941 */ /* 0x000fea0003800000 */
.L_x_32:
[----:B0-2---:R-:W2:Y:S04]  /*2a1e0*/  LDL.LU R5, [R1+0x400] ;  /* 0x0004000001057983 */ /* 0x005ea80000300800 */
[----:B------:R-:W2:Y:S01]  /*2a1f0*/  LDL.LU R4, [R1+0x404] ;  /* 0x0004040001047983 */ /* 0x000ea20000300800 */
[----:B------:R-:W-:Y:S01]  /*2a200*/  ULDC UR4, c[0x0][0xc] ;  /* 0x0000030000047ab9 */ /* 0x000fe20000000800 */
[----:B------:R-:W-:Y:S01]  /*2a210*/  ULDC UR5, c[0x0][0x10] ;  /* 0x0000040000057ab9 */ /* 0x000fe20000000800 */
[----:B------:R-:W2:Y:S01]  /*2a220*/  LDC R3, c[0x0][0x14] ;  /* 0x00000500ff037b82 */ /* 0x000ea20000000800 */
[----:B------:R-:W-:Y:S01]  /*2a230*/  UIMAD.WIDE.U32 UR4, UR4, UR5, URZ ;  /* 0x00000005040472a5 */ /* 0x000fe2000f8e003f */
[----:B------:R-:W-:Y:S01]  /*2a240*/  PRMT R0, RZ, 0x7610, R0 ;  /* 0x00007610ff007816 */ /* 0x000fe20000000000 */
[----:B------:R-:W-:Y:S01]  /*2a250*/  UMOV UR43, 0xffffffff ;  /* 0xffffffff002b7882 */ /* 0x000fe20000000000 */
[----:B------:R-:W-:-:S03]  /*2a260*/  UMOV UR44, 0xffffffff ;  /* 0xffffffff002c7882 */ /* 0x000fc60000000000 */
[----:B--2---:R-:W-:-:S04]  /*2a270*/  IMAD.WIDE.U32 R4, R3, UR4, R4 ;  /* 0x0000000403047c25 */ /* 0x004fc8000f8e0004 */
[----:B------:R-:W-:Y:S01]  /*2a280*/  IMAD R3, R3, UR5, RZ ;  /* 0x0000000503037c24 */ /* 0x000fe2000f8e02ff */
[----:B------:R-:W-:Y:S01]  /*2a290*/  ULDC.64 UR4, c[0x0][0x650] ;  /* 0x0001940000047ab9 */ /* 0x000fe20000000a00 */
[----:B------:R-:W-:Y:S01]  /*2a2a0*/  IMAD.MOV.U32 R7, RZ, RZ, R4 ;  /* 0x000000ffff077224 */ /* 0x000fe200078e0004 */
[----:B------:R-:W-:Y:S01]  /*2a2b0*/  ISETP.GE.U32.AND P0, PT, R4, UR4, PT ;  /* 0x0000000404007c0c */ /* 0x000fe2000bf06070 */
[----:B------:R-:W-:-:S05]  /*2a2c0*/  IMAD.IADD R6, R5, 0x1, R3 ;  /* 0x0000000105067824 */ /* 0x000fca00078e0203 */
[----:B------:R0:W-:Y:S01]  /*2a2d0*/  STL [R1+0x400], R6 ;  /* 0x0004000601007387 */ /* 0x0001e20000100800 */
[----:B------:R-:W-:-:S03]  /*2a2e0*/  ISETP.GE.U32.AND.EX P0, PT, R6, UR5, PT, P0 ;  /* 0x0000000506007c0c */ /* 0x000fc6000bf06100 */
[----:B------:R0:W-:Y:S10]  /*2a2f0*/  STL [R1+0x404], R7 ;  /* 0x0004040701007387 */ /* 0x0001f40000100800 */
[----:B0-----:R-:W-:Y:S05]  /*2a300*/  @P0 BRA `(.L_x_299) ;  /* 0x0000000400880947 */ /* 0x001fea0003800000 */
[----:B------:R-:W0:Y:S01]  /*2a310*/  S2UR UR6, SR_CTAID.X ;  /* 0x00000000000679c3 */ /* 0x000e220000002500 */
[----:B------:R-:W-:Y:S01]  /*2a320*/  ULDC.64 UR12, c[0x0][0x628] ;  /* 0x00018a00000c7ab9 */ /* 0x000fe20000000a00 */
[----:B------:R-:W-:Y:S01]  /*2a330*/  ULDC UR4, c[0x0][0x150] ;  /* 0x0000540000047ab9 */ /* 0x000fe20000000800 */
[----:B------:R-:W-:Y:S01]  /*2a340*/  ISETP.NE.U32.AND P0, PT, RZ, UR12, PT ;  /* 0x0000000cff007c0c */ /* 0x000fe2000bf05070 */
[----:B------:R-:W-:Y:S01]  /*2a350*/  ULDC UR15, c[0x0][0x630] ;  /* 0x00018c00000f7ab9 */ /* 0x000fe20000000800 */
[C---:B------:R-:W-:Y:S01]  /*2a360*/  R2UR UR16, R7.reuse ;  /* 0x00000000071072ca */ /* 0x040fe200000e0000 */
[----:B------:R-:W-:Y:S01]  /*2a370*/  ULDC UR19, c[0x0][0x154] ;  /* 0x0000550000137ab9 */ /* 0x000fe20000000800 */
[----:B------:R-:W-:Y:S01]  /*2a380*/  ISETP.NE.AND.EX P0, PT, RZ, UR13, PT, P0 ;  /* 0x0000000dff007c0c */ /* 0x000fe2000bf05300 */
[----:B------:R-:W2:Y:S01]  /*2a390*/  S2UR UR18, SR_CTAID.Y ;  /* 0x00000000001279c3 */ /* 0x000ea20000002600 */
[----:B------:R-:W-:Y:S02]  /*2a3a0*/  R2UR UR17, R6 ;  /* 0x00000000061172ca */ /* 0x000fe400000e0000 */
[----:B------:R-:W-:-:S02]  /*2a3b0*/  R2UR UR10, R7 ;  /* 0x00000000070a72ca */ /* 0x000fc400000e0000 */
[----:B------:R-:W-:Y:S02]  /*2a3c0*/  R2UR UR11, R6 ;  /* 0x00000000060b72ca */ /* 0x000fe400000e0000 */
[----:B0-----:R-:W-:-:S05]  /*2a3d0*/  I2FP.F32.U32 R0, UR6 ;  /* 0x0000000600007c45 */ /* 0x001fca0008201000 */
[----:B------:R-:W-:-:S04]  /*2a3e0*/  FMUL R0, R0, UR4 ;  /* 0x0000000400007c20 */ /* 0x000fc80008400000 */
[----:B------:R0:W0:Y:S01]  /*2a3f0*/  F2I.U32.TRUNC.NTZ R3, R0 ;  /* 0x0000000000037305 */ /* 0x000022000020f000 */
[----:B--2---:R-:W-:Y:S05]  /*2a400*/  @!P0 BRA `(.L_x_300) ;  /* 0x0000000000308947 */ /* 0x004fea0003800000 */
        /* <DEDUP_REMOVED lines=12> */
.L_x_300:
[----:B------:R-:W-:Y:S01]  /*2a4d0*/  USHF.R.U64 UR44, UR10, UR15, UR11 ;  /* 0x0000000f0a2c7299 */ /* 0x000fe2000800120b */
[----:B0-----:R-:W-:Y:S01]  /*2a4e0*/  I2FP.F32.U32 R0, UR18 ;  /* 0x0000001200007c45 */ /* 0x001fe20008201000 */
[----:B------:R-:W-:Y:S02]  /*2a4f0*/  USHF.R.U32.HI UR4, URZ, UR15, UR11 ;  /* 0x0000000f3f047299 */ /* 0x000fe4000801160b */
[----:B------:R-:W-:Y:S02]  /*2a500*/  UIADD3 UR10, UP0, URZ, -UR44, URZ ;  /* 0x8000002c3f0a7290 */ /* 0x000fe4000ff1e03f */
[----:B------:R-:W-:Y:S01]  /*2a510*/  FMUL R0, R0, UR19 ;  /* 0x0000001300007c20 */ /* 0x000fe20008400000 */
[----:B------:R-:W-:Y:S01]  /*2a520*/  ULDC.64 UR12, c[0x0][0x620] ;  /* 0x00018800000c7ab9 */ /* 0x000fe20000000a00 */
[----:B------:R-:W-:Y:S01]  /*2a530*/  UIADD3.X UR4, URZ, ~UR4, URZ, UP0, !UPT ;  /* 0x800000043f047290 */ /* 0x000fe200087fe43f */
[----:B------:R-:W-:Y:S01]  /*2a540*/  UMOV UR8, UR16 ;  /* 0x0000001000087c82 */ /* 0x000fe20008000000 */
[----:B------:R-:W-:-:S02]  /*2a550*/  UMOV UR9, UR17 ;  /* 0x0000001100097c82 */ /* 0x000fc40008000000 */
[----:B------:R-:W-:Y:S01]  /*2a560*/  UIMAD UR4, UR4, UR12, URZ ;  /* 0x0000000c040472a4 */ /* 0x000fe2000f8e023f */
[----:B------:R-:W0:Y:S01]  /*2a570*/  F2I.U32.TRUNC.NTZ R0, R0 ;  /* 0x0000000000007305 */ /* 0x000e22000020f000 */
[----:B------:R-:W-:Y:S01]  /*2a580*/  UIMAD.WIDE.U32 UR8, UR10, UR12, UR8 ;  /* 0x0000000c0a0872a5 */ /* 0x000fe2000f8e0008 */
[----:B------:R-:W-:Y:S01]  /*2a590*/  R2UR UR12, R3 ;  /* 0x00000000030c72ca */ /* 0x000fe200000e0000 */
[----:B------:R-:W-:Y:S01]  /*2a5a0*/  UIMAD UR10, UR10, UR13, UR4 ;  /* 0x0000000d0a0a72a4 */ /* 0x000fe2000f8e0204 */
[----:B------:R-:W-:Y:S01]  /*2a5b0*/  ULDC UR11, c[0x0][0x618] ;  /* 0x00018600000b7ab9 */ /* 0x000fe20000000800 */
[----:B------:R-:W-:Y:S02]  /*2a5c0*/  ULDC UR21, c[0x0][0x658] ;  /* 0x0001960000157ab9 */ /* 0x000fe40000000800 */
[----:B------:R-:W-:Y:S01]  /*2a5d0*/  UIADD3 UR9, UR9, UR10, URZ ;  /* 0x0000000a09097290 */ /* 0x000fe2000fffe03f */
[----:B------:R-:W-:Y:S01]  /*2a5e0*/  UMOV UR15, 0xffffffff ;  /* 0xffffffff000f7882 */ /* 0x000fe20000000000 */
[----:B------:R-:W-:Y:S01]  /*2a5f0*/  ULDC.64 UR4, c[0x0][0x640] ;  /* 0x0001900000047ab9 */ /* 0x000fe20000000a00 */
[----:B------:R-:W-:Y:S01]  /*2a600*/  USHF.L.U32 UR15, UR15, UR21, URZ ;  /* 0x000000150f0f7299 */ /* 0x000fe2000800063f */
[----:B------:R-:W-:Y:S01]  /*2a610*/  ISETP.NE.U32.AND P0, PT, RZ, UR4, PT ;  /* 0x00000004ff007c0c */ /* 0x000fe2000bf05070 */
[----:B------:R-:W-:-:S02]  /*2a620*/  USHF.R.U64 UR16, UR8, UR11, UR9 ;  /* 0x0000000b08107299 */ /* 0x000fc40008001209 */
[----:B------:R-:W-:Y:S01]  /*2a630*/  USHF.R.U32.HI UR8, URZ, UR11, UR9 ;  /* 0x0000000b3f087299 */ /* 0x000fe20008011609 */
[----:B0-----:R-:W-:Y:S01]  /*2a640*/  R2UR UR14, R0 ;  /* 0x00000000000e72ca */ /* 0x001fe200000e0000 */
[----:B------:R-:W-:Y:S01]  /*2a650*/  ULDC UR17, c[0x0][0x608] ;  /* 0x0001820000117ab9 */ /* 0x000fe20000000800 */
[----:B------:R-:W-:Y:S01]  /*2a660*/  ULOP3.LUT UR42, URZ, UR15, URZ, 0x33, !UPT ;  /* 0x0000000f3f2a7292 */ /* 0x000fe2000f8e333f */
[----:B------:R-:W-:Y:S01]  /*2a670*/  ISETP.NE.AND.EX P0, PT, RZ, UR5, PT, P0 ;  /* 0x00000005ff007c0c */ /* 0x000fe2000bf05300 */
[----:B------:R-:W-:Y:S02]  /*2a680*/  USHF.R.U64 UR15, UR16, UR17, UR8 ;  /* 0x00000011100f7299 */ /* 0x000fe40008001208 */
[----:B------:R-:W-:Y:S02]  /*2a690*/  USHF.R.U32.HI UR8, URZ, UR17, UR8 ;  /* 0x000000113f087299 */ /* 0x000fe40008011608 */
[----:B------:R-:W-:Y:S02]  /*2a6a0*/  UIADD3 UR12, -UR12, URZ, URZ ;  /* 0x0000003f0c0c7290 */ /* 0x000fe4000fffe13f */
[----:B------:R-:W-:Y:S01]  /*2a6b0*/  USHF.R.U64 UR17, UR15, UR21, UR8 ;  /* 0x000000150f117299 */ /* 0x000fe20008001208 */
[----:B------:R-:W-:Y:S01]  /*2a6c0*/  UMOV UR19, 0x1 ;  /* 0x0000000100137882 */ /* 0x000fe20000000000 */
[----:B------:R-:W-:Y:S01]  /*2a6d0*/  ULDC UR13, c[0x0][0x144] ;  /* 0x00005100000d7ab9 */ /* 0x000fe20000000800 */
[----:B------:R-:W-:Y:S01]  /*2a6e0*/  ULDC UR7, c[0x0][0x600] ;  /* 0x0001800000077ab9 */ /* 0x000fe20000000800 */
[----:B------:R-:W-:-:S02]  /*2a6f0*/  USHF.L.U32 UR24, UR19, UR21, URZ ;  /* 0x0000001513187299 */ /* 0x000fc4000800063f */
[----:B------:R-:W-:Y:S02]  /*2a700*/  USHF.R.U32.HI UR8, URZ, UR21, UR8 ;  /* 0x000000153f087299 */ /* 0x000fe40008011608 */
[----:B------:R-:W-:Y:S02]  /*2a710*/  UIMAD UR21, UR13, UR12, UR6 ;  /* 0x0000000c0d1572a4 */ /* 0x000fe4000f8e0206 */
[----:B------:R-:W-:Y:S02]  /*2a720*/  UIADD3 UR20, UR7, -0x1, URZ ;  /* 0xffffffff07147890 */ /* 0x000fe4000fffe03f */
[----:B------:R-:W-:Y:S01]  /*2a730*/  UIADD3 UR19, -UR14, URZ, URZ ;  /* 0x0000003f0e137290 */ /* 0x000fe2000fffe13f */
[----:B------:R-:W-:Y:S01]  /*2a740*/  ULDC UR25, c[0x0][0x148] ;  /* 0x0000520000197ab9 */ /* 0x000fe20000000800 */
[----:B------:R-:W-:Y:S01]  /*2a750*/  ULDC UR22, c[0x0][0x648] ;  /* 0x0001920000167ab9 */ /* 0x000fe20000000800 */
[----:B------:R-:W-:Y:S01]  /*2a760*/  ULDC UR23, c[0x0][0x638] ;  /* 0x00018e0000177ab9 */ /* 0x000fe20000000800 */
        /* <DEDUP_REMOVED lines=14> */
.L_x_301:
[----:B------:R-:W-:Y:S01]  /*2a850*/  UISETP.NE.AND UP0, UPT, UR41, URZ, UPT ;  /* 0x0000003f2900728c */ /* 0x000fe2000bf05270 */
[----:B------:R-:W-:Y:S01]  /*2a860*/  IMAD.MOV.U32 R0, RZ, RZ, 0x1 ;  /* 0x00000001ff007424 */ /* 0x000fe200078e00ff */
[----:B------:R-:W-:Y:S02]  /*2a870*/  USHF.R.U64 UR4, UR6, UR22, UR8 ;  /* 0x0000001606047299 */ /* 0x000fe40008001208 */
[----:B------:R-:W-:Y:S02]  /*2a880*/  ULOP3.LUT UR42, UR15, UR42, URZ, 0xc0, !UPT ;  /* 0x0000002a0f2a7292 */ /* 0x000fe4000f8ec03f */
[----:B------:R-:W-:Y:S02]  /*2a890*/  UIADD3 UR5, -UR4, URZ, URZ ;  /* 0x0000003f04057290 */ /* 0x000fe4000fffe13f */
[----:B------:R-:W-:Y:S02]  /*2a8a0*/  UIMAD UR42, UR24, UR4, UR42 ;  /* 0x00000004182a72a4 */ /* 0x000fe4000f8e022a */
[----:B------:R-:W-:-:S02]  /*2a8b0*/  ULOP3.LUT UR16, UR16, UR20, URZ, 0xc0, !UPT ;  /* 0x0000001410107292 */ /* 0x000fc4000f8ec03f */
[----:B------:R-:W-:Y:S02]  /*2a8c0*/  @UP0 UIMAD UR21, UR25, UR19, UR18 ;  /* 0x00000013191502a4 */ /* 0x000fe4000f8e0212 */
[----:B------:R-:W-:-:S03]  /*2a8d0*/  UIMAD UR4, UR5, UR23, UR17 ;  /* 0x00000017050472a4 */ /* 0x000fc6000f8e0211 */
[----:B------:R-:W-:Y:S01]  /*2a8e0*/  ULDC UR5, c[0x0][0x610] ;  /* 0x0001840000057ab9 */ /* 0x000fe20000000800 */
[----:B------:R-:W-:Y:S02]  /*2a8f0*/  UIMAD UR4, UR4, UR7, UR16 ;  /* 0x00000007040472a4 */ /* 0x000fe4000f8e0210 */
[----:B------:R-:W-:-:S04]  /*2a900*/  UIMAD UR42, UR42, UR5, UR21 ;  /* 0x000000052a2a72a4 */ /* 0x000fc8000f8e0215 */
[----:B------:R-:W-:Y:S02]  /*2a910*/  USEL UR43, UR4, UR42, !UP0 ;  /* 0x0000002a042b7287 */ /* 0x000fe4000c000000 */
[----:B------:R-:W-:-:S12]  /*2a920*/  USEL UR42, UR42, UR4, !UP0 ;  /* 0x000000042a2a7287 */ /* 0x000fd8000c000000 */
.L_x_299:
[----:B------:R-:W-:-:S13]  /*2a930*/  LOP3.LUT P0, RZ, R0, 0xff, RZ, 0xc0, !PT ;  /* 0x000000ff00ff7812 */ /* 0x000fda000780c0ff */
[----:B------:R-:W-:Y:S05]  /*2a940*/  @P0 BRA `(.L_x_302) ;  /* 0xfffffd6800880947 */ /* 0x000fea000383ffff */
[----:B------:R-:W-:Y:S05]  /*2a950*/  EXIT ;  /* 0x000000000000794d */ /* 0x000fea0003800000 */
.L_x_7:
[----:B------:R-:W2:Y:S01]  /*2a960*/  LDL R4, [R1+0x404] ;  /* 0x0004040001047983 */ /* 0x000ea20000100800 */
[----:B------:R-:W-:-:S03]  /*2a970*/  ULDC.64 UR4, c[0x0][0x650] ;  /* 0x0001940000047ab9 */ /* 0x000fc60000000a00 */
[----:B------:R-:W3:Y:S01]  /*2a980*/  LDL R2, [R1+0x400] ;  /* 0x0004000001027983 */ /* 0x000ee20000100800 */
[----:B------:R-:W-:Y:S01]  /*2a990*/  PRMT R0, RZ, 0x7610, R0 ;  /* 0x00007610ff007816 */ /* 0x000fe20000000000 */
[----:B------:R-:W-:Y:S02]  /*2a9a0*/  IMAD.MOV.U32 R5, RZ, RZ, -0x1 ;  /* 0xffffffffff057424 */ /* 0x000fe400078e00ff */
[----:B------:R-:W-:Y:S02]  /*2a9b0*/  IMAD.MOV.U32 R3, RZ, RZ, -0x1 ;  /* 0xffffffffff037424 */ /* 0x000fe400078e00ff */
[----:B------:R-:W-:Y:S01]  /*2a9c0*/  IMAD.MOV.U32 R11, RZ, RZ, -0x1 ;  /* 0xffffffffff0b7424 */ /* 0x000fe200078e00ff */
[----:B--2---:R-:W-:-:S04]  /*2a9d0*/  ISETP.GE.U32.AND P0, PT, R4, UR4, PT ;  /* 0x0000000404007c0c */ /* 0x004fc8000bf06070 */
[----:B---3--:R-:W-:-:S13]  /*2a9e0*/  ISETP.GE.U32.AND.EX P0, PT, R2, UR5, PT, P0 ;  /* 0x0000000502007c0c */ /* 0x008fda000bf06100 */
        /* <DEDUP_REMOVED lines=21> */
.L_x_304:
[----:B------:R-:W-:Y:S01]  /*2ab40*/  USHF.R.U64 UR4, UR14, UR19, UR15 ;  /* 0x000000130e047299 */ /* 0x000fe2000800120f */
[----:B------:R-:W-:Y:S01]  /*2ab50*/  R2UR UR7, R2 ;  /* 0x00000000020772ca */ /* 0x000fe200000e0000 */
[----:B------:R-:W-:Y:S02]  /*2ab60*/  USHF.R.U32.HI UR5, URZ, UR19, UR15 ;  /* 0x000000133f057299 */ /* 0x000fe4000801160f */
[----:B------:R-:W-:Y:S01]  /*2ab70*/  UIADD3 UR13, UP0, URZ, -UR4, URZ ;  /* 0x800000043f0d7290 */ /* 0x000fe2000ff1e03f */
[----:B------:R-:W-:Y:S01]  /*2ab80*/  ULDC.64 UR14, c[0x0][0x620] ;  /* 0x00018800000e7ab9 */ /* 0x000fe20000000a00 */
[----:B------:R-:W-:Y:S02]  /*2ab90*/  UMOV UR6, UR20 ;  /* 0x0000001400067c82 */ /* 0x000fe40008000000 */
[----:B------:R-:W-:Y:S02]  /*2aba0*/  UIADD3.X UR5, URZ, ~UR5, URZ, UP0, !UPT ;  /* 0x800000053f057290 */ /* 0x000fe400087fe43f */
[----:B------:R-:W-:-:S02]  /*2abb0*/  UISETP.NE.AND UP1, UPT, UR41, URZ, UPT ;  /* 0x0000003f2900728c */ /* 0x000fc4000bf25270 */
[----:B------:R-:W-:Y:S02]  /*2abc0*/  UIMAD UR5, UR5, UR14, URZ ;  /* 0x0000000e050572a4 */ /* 0x000fe4000f8e023f */
[----:B------:R-:W-:Y:S02]  /*2abd0*/  UIMAD.WIDE.U32 UR6, UR13, UR14, UR6 ;  /* 0x0000000e0d0672a5 */ /* 0x000fe4000f8e0006 */
[----:B------:R-:W-:Y:S01]  /*2abe0*/  UIMAD UR5, UR13, UR15, UR5 ;  /* 0x0000000f0d0572a4 */ /* 0x000fe2000f8e0205 */
[----:B------:R-:W-:Y:S02]  /*2abf0*/  ULDC UR14, c[0x0][0x608] ;  /* 0x00018200000e7ab9 */ /* 0x000fe40000000800 */
[----:B------:R-:W-:Y:S01]  /*2ac00*/  ULDC UR13, c[0x0][0x618] ;  /* 0x00018600000d7ab9 */ /* 0x000fe20000000800 */
[----:B------:R-:W-:Y:S01]  /*2ac10*/  UIADD3 UR5, UR7, UR5, URZ ;  /* 0x0000000507057290 */ /* 0x000fe2000fffe03f */
[----:B------:R-:W-:Y:S01]  /*2ac20*/  ULDC UR22, c[0x0][0x658] ;  /* 0x0001960000167ab9 */ /* 0x000fe20000000800 */
[----:B------:R-:W-:-:S02]  /*2ac30*/  @UP1 UIMAD UR8, UR11, UR12, UR10 ;  /* 0x0000000c0b0812a4 */ /* 0x000fc4000f8e020a */
[----:B------:R-:W-:Y:S02]  /*2ac40*/  USHF.R.U64 UR17, UR6, UR13, UR5 ;  /* 0x0000000d06117299 */ /* 0x000fe40008001205 */
[----:B------:R-:W-:Y:S01]  /*2ac50*/  USHF.R.U32.HI UR5, URZ, UR13, UR5 ;  /* 0x0000000d3f057299 */ /* 0x000fe20008011605 */
[----:B------:R-:W-:Y:S01]  /*2ac60*/  ULDC.64 UR6, c[0x0][0x640] ;  /* 0x0001900000067ab9 */ /* 0x000fe20000000a00 */
[----:B------:R-:W-:Y:S01]  /*2ac70*/  UMOV UR10, 0xffffffff ;  /* 0xffffffff000a7882 */ /* 0x000fe20000000000 */
[----:B------:R-:W-:Y:S01]  /*2ac80*/  ISETP.NE.U32.AND P0, PT, RZ, UR6, PT ;  /* 0x00000006ff007c0c */ /* 0x000fe2000bf05070 */
[----:B------:R-:W-:Y:S02]  /*2ac90*/  USHF.R.U64 UR18, UR17, UR14, UR5 ;  /* 0x0000000e11127299 */ /* 0x000fe40008001205 */
[----:B------:R-:W-:Y:S01]  /*2aca0*/  USHF.R.U32.HI UR5, URZ, UR14, UR5 ;  /* 0x0000000e3f057299 */ /* 0x000fe20008011605 */
[----:B------:R-:W-:Y:S01]  /*2acb0*/  ISETP.NE.AND.EX P0, PT, RZ, UR7, PT, P0 ;  /* 0x00000007ff007c0c */ /* 0x000fe2000bf05300 */
[----:B------:R-:W-:-:S02]  /*2acc0*/  USHF.L.U32 UR11, UR10, UR22, URZ ;  /* 0x000000160a0b7299 */ /* 0x000fc4000800063f */
[----:B------:R-:W-:Y:S01]  /*2acd0*/  USHF.R.U64 UR19, UR18, UR22, UR5 ;  /* 0x0000001612137299 */ /* 0x000fe20008001205 */
[----:B------:R-:W-:Y:S01]  /*2ace0*/  ULDC UR20, c[0x0][0x600] ;  /* 0x0001800000147ab9 */ /* 0x000fe20000000800 */
[----:B------:R-:W-:Y:S02]  /*2acf0*/  USHF.R.U32.HI UR10, URZ, UR22, UR5 ;  /* 0x000000163f0a7299 */ /* 0x000fe40008011605 */
[----:B------:R-:W-:Y:S02]  /*2ad00*/  UIADD3 UR21, UR20, -0x1, URZ ;  /* 0xffffffff14157890 */ /* 0x000fe4000fffe03f */
[----:B------:R-:W-:Y:S01]  /*2ad10*/  ULOP3.LUT UR26, URZ, UR11, URZ, 0x33, !UPT ;  /* 0x0000000b3f1a7292 */ /* 0x000fe2000f8e333f */
        /* <DEDUP_REMOVED lines=17> */
.L_x_305:
[----:B------:R-:W-:Y:S01]  /*2ae30*/  USHF.R.U64 UR6, UR5, UR23, UR10 ;  /* 0x0000001705067299 */ /* 0x000fe2000800120a */
[----:B------:R-:W-:Y:S01]  /*2ae40*/  IMAD.MOV.U32 R0, RZ, RZ, 0x1 ;  /* 0x00000001ff007424 */ /* 0x000fe200078e00ff */
[----:B------:R-:W-:Y:S01]  /*2ae50*/  USHF.L.U32 UR25, UR25, UR22, URZ ;  /* 0x0000001619197299 */ /* 0x000fe2000800063f */
[----:B------:R-:W-:Y:S01]  /*2ae60*/  IMAD.U32 R11, RZ, RZ, UR4 ;  /* 0x00000004ff0b7e24 */ /* 0x000fe2000f8e00ff */
[----:B------:R-:W-:Y:S02]  /*2ae70*/  ULOP3.LUT UR5, UR18, UR26, URZ, 0xc0, !UPT ;  /* 0x0000001a12057292 */ /* 0x000fe4000f8ec03f */
[----:B------:R-:W-:Y:S02]  /*2ae80*/  UIADD3 UR7, -UR6, URZ, URZ ;  /* 0x0000003f06077290 */ /* 0x000fe4000fffe13f */
[----:B------:R-:W-:Y:S02]  /*2ae90*/  UIMAD UR6, UR25, UR6, UR5 ;  /* 0x00000006190672a4 */ /* 0x000fe4000f8e0205 */
[----:B------:R-:W-:-:S02]  /*2aea0*/  ULOP3.LUT UR17, UR17, UR21, URZ, 0xc0, !UPT ;  /* 0x0000001511117292 */ /* 0x000fc4000f8ec03f */
[----:B------:R-:W-:Y:S02]  /*2aeb0*/  UIMAD UR5, UR7, UR24, UR19 ;  /* 0x00000018070572a4 */ /* 0x000fe4000f8e0213 */
[----:B------:R-:W-:Y:S01]  /*2aec0*/  UISETP.NE.AND UP0, UPT, UR41, URZ, UPT ;  /* 0x0000003f2900728c */ /* 0x000fe2000bf05270 */
[----:B------:R-:W-:Y:S01]  /*2aed0*/  ULDC UR7, c[0x0][0x610] ;  /* 0x0001840000077ab9 */ /* 0x000fe20000000800 */
[----:B------:R-:W-:Y:S02]  /*2aee0*/  UIMAD UR5, UR5, UR20, UR17 ;  /* 0x00000014050572a4 */ /* 0x000fe4000f8e0211 */
[----:B------:R-:W-:-:S04]  /*2aef0*/  UIMAD UR8, UR6, UR7, UR8 ;  /* 0x00000007060872a4 */ /* 0x000fc8000f8e0208 */
[----:B------:R-:W-:Y:S02]  /*2af00*/  USEL UR6, UR5, UR8, !UP0 ;  /* 0x0000000805067287 */ /* 0x000fe4000c000000 */
[----:B------:R-:W-:-:S04]  /*2af10*/  USEL UR8, UR8, UR5, !UP0 ;  /* 0x0000000508087287 */ /* 0x000fc8000c000000 */
[----:B------:R-:W-:Y:S02]  /*2af20*/  IMAD.U32 R3, RZ, RZ, UR6 ;  /* 0x00000006ff037e24 */ /* 0x000fe4000f8e00ff */
[----:B------:R-:W-:-:S07]  /*2af30*/  IMAD.U32 R5, RZ, RZ, UR8 ;  /* 0x00000008ff057e24 */ /* 0x000fce000f8e00ff */
.L_x_303:
[----:B------:R-:W-:-:S08]  /*2af40*/  NOP ;  /* 0x0000000000007918 */ /* 0x000fd00000000000 */
[----:B0-----:R-:W0:-:S00]  /*2af50*/  USETMAXREG.DEALLOC.CTAPOOL 0x18 ;  /* 0x00000018000079c8 */ /* 0x001e0000080e0500 */
[----:B------:R-:W-:-:S13]  /*2af60*/  ISETP.NE.AND P0, PT, RZ, UR9, PT ;  /* 0x00000009ff007c0c */ /* 0x000fda000bf05270 */
[----:B------:R-:W-:Y:S05]  /*2af70*/  @P0 EXIT ;  /* 0x000000000000094d */ /* 0x000fea0003800000 */
[----:B0-----:R-:W-:Y:S01]  /*2af80*/  LOP3.LUT P0, RZ, R0, 0xff, RZ, 0xc0, !PT ;  /* 0x000000ff00ff7812 */ /* 0x001fe2000780c0ff */
[----:B------:R-:W-:Y:S02]  /*2af90*/  IMAD.MOV.U32 R0, RZ, RZ, 0x1 ;  /* 0x00000001ff007424 */ /* 0x000fe400078e00ff */
[----:B------:R-:W-:-:S10]  /*2afa0*/  IMAD.MOV.U32 R6, RZ, RZ, RZ ;  /* 0x000000ffff067224 */ /* 0x000fd400078e00ff */
[----:B------:R-:W-:Y:S05]  /*2afb0*/  @!P0 BRA `(.L_x_306) ;  /* 0x0000000c00748947 */ /* 0x000fea0003800000 */
[----:B------:R-:W0:Y:S01]  /*2afc0*/  LDC R0, c[0x0][0x28c] ;  /* 0x0000a300ff007b82 */ /* 0x000e220000000800 */
[----:B------:R-:W1:Y:S01]  /*2afd0*/  S2R R9, SR_CgaCtaId ;  /* 0x0000000000097919 */ /* 0x000e620000008800 */
[----:B------:R-:W-:Y:S01]  /*2afe0*/  ULDC UR5, c[0x0][0x658] ;  /* 0x0001960000057ab9 */ /* 0x000fe20000000800 */
[----:B------:R-:W-:Y:S01]  /*2aff0*/  UMOV UR7, 0xffffffff ;  /* 0xffffffff00077882 */ /* 0x000fe20000000000 */
[----:B------:R-:W-:Y:S01]  /*2b000*/  ULDC UR6, c[0x0][0xc] ;  /* 0x0000030000067ab9 */ /* 0x000fe20000000800 */
[----:B------:R-:W-:Y:S01]  /*2b010*/  USHF.L.U32 UR9, UR7, UR5, URZ ;  /* 0x0000000507097299 */ /* 0x000fe2000800063f */
[----:B------:R-:W-:Y:S01]  /*2b020*/  BSSY B0, `(.L_x_306) ;  /* 0x00000d6000007945 */ /* 0x000fe20003800000 */
[----:B------:R-:W-:Y:S01]  /*2b030*/  UMOV UR8, 0x1 ;  /* 0x0000000100087882 */ /* 0x000fe20000000000 */
[----:B------:R-:W-:Y:S01]  /*2b040*/  ULDC UR7, c[0x0][0x10] ;  /* 0x0000040000077ab9 */ /* 0x000fe20000000800 */
[----:B------:R-:W-:Y:S01]  /*2b050*/  USHF.L.U32 UR5, UR8, UR5, URZ ;  /* 0x0000000508057299 */ /* 0x000fe2000800063f */
[----:B------:R-:W-:Y:S01]  /*2b060*/  IMAD.MOV.U32 R8, RZ, RZ, 0x1 ;  /* 0x00000001ff087424 */ /* 0x000fe200078e00ff */
[----:B------:R-:W-:Y:S01]  /*2b070*/  UIMAD.WIDE.U32 UR6, UR6, UR7, URZ ;  /* 0x00000007060672a5 */ /* 0x000fe2000f8e003f */
[----:B------:R-:W-:Y:S01]  /*2b080*/  IMAD.MOV.U32 R6, RZ, RZ, RZ ;  /* 0x000000ffff067224 */ /* 0x000fe200078e00ff */
[----:B------:R-:W-:Y:S01]  /*2b090*/  ULDC UR8, c[0x0][0x14] ;  /* 0x0000050000087ab9 */ /* 0x000fe20000000800 */
[----:B------:R-:W-:Y:S01]  /*2b0a0*/  ULDC UR4, c[0x0][0x600] ;  /* 0x0001800000047ab9 */ /* 0x000fe20000000800 */
[----:B------:R-:W-:-:S02]  /*2b0b0*/  UIMAD.WIDE.U32 UR20, UR6, UR8, URZ ;  /* 0x00000008061472a5 */ /* 0x000fc4000f8e003f */
[----:B------:R-:W-:Y:S02]  /*2b0c0*/  UIMAD UR7, UR7, UR8, URZ ;  /* 0x00000008070772a4 */ /* 0x000fe4000f8e023f */
[----:B------:R-:W-:Y:S02]  /*2b0d0*/  ULOP3.LUT UR24, UR40, 0x2, URZ, 0xfc, !UPT ;  /* 0x0000000228187892 */ /* 0x000fe4000f8efc3f */
[----:B------:R-:W-:Y:S02]  /*2b0e0*/  UIADD3 UR4, UR4, -0x1, URZ ;  /* 0xffffffff04047890 */ /* 0x000fe4000fffe03f */
[----:B------:R-:W-:Y:S01]  /*2b0f0*/  ULOP3.LUT UR6, URZ, UR9, URZ, 0x33, !UPT ;  /* 0x000000093f067292 */ /* 0x000fe2000f8e333f */
[----:B0-----:R-:W-:Y:S01]  /*2b100*/  VIADD R0, R0, 0x3f ;  /* 0x0000003f00007836 */ /* 0x001fe20000000000 */
[----:B------:R-:W-:Y:S01]  /*2b110*/  UIADD3 UR7, UR21, UR7, URZ ;  /* 0x0000000715077290 */ /* 0x000fe2000fffe03f */
[----:B------:R-:W-:-:S03]  /*2b120*/  ULDC.64 UR22, c[0x0][0x198] ;  /* 0x0000660000167ab9 */ /* 0x000fc60000000a00 */
[----:B------:R-:W-:-:S04]  /*2b130*/  SHF.R.S32.HI R7, RZ, 0x1f, R0 ;  /* 0x0000001fff077819 */ /* 0x000fc80000011400 */
[----:B------:R-:W-:Y:S01]  /*2b140*/  LEA.HI R7, R7, R0, RZ, 0x6 ;  /* 0x0000000007077211 */ /* 0x000fe200078f30ff */
[C---:B-1----:R-:W-:Y:S02]  /*2b150*/  IMAD.SHL.U32 R16, R9.reuse, 0x80, RZ ;  /* 0x0000008009107824 */ /* 0x042fe400078e00ff */
[----:B------:R-:W-:Y:S01]  /*2b160*/  IMAD.SHL.U32 R9, R9, 0x2000, RZ ;  /* 0x0000200009097824 */ /* 0x000fe200078e00ff */
[----:B------:R-:W-:Y:S01]  /*2b170*/  SHF.R.S32.HI R7, RZ, 0x6, R7 ;  /* 0x00000006ff077819 */ /* 0x000fe20000011407 */
[----:B------:R-:W-:Y:S01]  /*2b180*/  IMAD.MOV.U32 R0, RZ, RZ, 0x1 ;  /* 0x00000001ff007424 */ /* 0x000fe200078e00ff */
[----:B------:R-:W-:Y:S02]  /*2b190*/  LOP3.LUT R16, R16, 0x80, RZ, 0xc0, !PT ;  /* 0x0000008010107812 */ /* 0x000fe400078ec0ff */
[----:B------:R-:W-:Y:S01]  /*2b1a0*/  LOP3.LUT R9, R9, 0x2000, RZ, 0xc0, !PT ;  /* 0x0000200009097812 */ /* 0x000fe200078ec0ff */
[----:B------:R-:W-:-:S07]  /*2b1b0*/  VIADD R17, R7, 0x1 ;  /* 0x0000000107117836 */ /* 0x000fce0000000000 */
.L_x_317:
[----:B------:R-:W-:-:S03]  /*2b1c0*/  UMOV UR8, 0xffffffff ;  /* 0xffffffff00087882 */ /* 0x000fc60000000000 */
[----:B------:R-:W-:Y:S05]  /*2b1d0*/  BRA.DIV UR8, `(.L_x_307) ;  /* 0x0000000e08907947 */ /* 0x000fea000b800000 */
[----:B------:R-:W-:-:S13]  /*2b1e0*/  ELECT P6, URZ, PT ;  /* 0x00000000003f782f */ /* 0x000fda00038c0000 */
.L_x_326:
[----:B------:R-:W0:Y:S01]  /*2b1f0*/  LDC R2, c[0x0][0x28c] ;  /* 0x0000a300ff027b82 */ /* 0x000e220000000800 */
[----:B------:R-:W-:Y:S01]  /*2b200*/  BSSY B1, `(.L_x_308) ;  /* 0x000003a000017945 */ /* 0x000fe20003800000 */
[----:B0-----:R-:W-:-:S13]  /*2b210*/  ISETP.LT.OR P6, PT, R2, 0x1, !P6 ;  /* 0x000000010200780c */ /* 0x001fda00077c1670 */
[----:B------:R-:W-:Y:S05]  /*2b220*/  @P6 BRA `(.L_x_309) ;  /* 0x0000000000dc6947 */ /* 0x000fea0003800000 */
[----:B------:R-:W-:Y:S02]  /*2b230*/  IMAD R2, R3, 0x100, R16 ;  /* 0x0000010003027824 */ /* 0x000fe400078e0210 */
[----:B------:R-:W-:Y:S02]  /*2b240*/  IMAD R5, R5, 0x180, RZ ;  /* 0x0000018005057824 */ /* 0x000fe400078e02ff */
[----:B------:R-:W-:Y:S02]  /*2b250*/  IMAD.MOV.U32 R12, RZ, RZ, RZ ;  /* 0x000000ffff0c7224 */ /* 0x000fe400078e00ff */
[----:B------:R-:W-:Y:S02]  /*2b260*/  IMAD.MOV.U32 R4, RZ, RZ, R17 ;  /* 0x000000ffff047224 */ /* 0x000fe400078e0011 */
[----:B------:R-:W-:Y:S02]  /*2b270*/  IMAD.MOV.U32 R3, RZ, RZ, R0 ;  /* 0x000000ffff037224 */ /* 0x000fe400078e0000 */
[----:B------:R-:W-:-:S07]  /*2b280*/  IMAD.MOV.U32 R13, RZ, RZ, R6 ;  /* 0x000000ffff0d7224 */ /* 0x000fce00078e0006 */
.L_x_312:
[----:B------:R-:W0:Y:S01]  /*2b290*/  S2R R15, SR_CgaCtaId ;  /* 0x00000000000f7919 */ /* 0x000e220000008800 */
[----:B------:R-:W-:Y:S02]  /*2b2a0*/  MOV R10, 0x400 ;  /* 0x00000400000a7802 */ /* 0x000fe40000000f00 */
[----:B------:R-:W-:Y:S02]  /*2b2b0*/  SHF.L.U32 R14, R3, 0x1f, RZ ;  /* 0x0000001f030e7819 */ /* 0x000fe400000006ff */
[----:B0-----:R-:W-:-:S05]  /*2b2c0*/  LEA R10, R15, R10, 0x18 ;  /* 0x0000000a0f0a7211 */ /* 0x001fca00078ec0ff */
[----:B------:R-:W-:-:S04]  /*2b2d0*/  IMAD R15, R13, 0x8, R10 ;  /* 0x000000080d0f7824 */ /* 0x000fc800078e020a */
[----:B------:R-:W0:Y:S02]  /*2b2e0*/  SYNCS.PHASECHK.TRANS64.TRYWAIT P0, [R15+URZ+0x10], R14 ;  /* 0x0000100e0f0075a7 */ /* 0x000e24000800017f */
[----:B0-----:R-:W-:Y:S05]  /*2b2f0*/  @!P0 BRA `(.L_x_310) ;  /* 0x0000000c00688947 */ /* 0x001fea0003800000 */
.L_x_327:
[----:B------:R-:W1:Y:S01]  /*2b300*/  S2R R18, SR_TID.X ;  /* 0x0000000000127919 */ /* 0x000e620000002100 */
[----:B------:R-:W-:-:S04]  /*2b310*/  UPRMT UR8, UR24, 0x9910, URZ ;  /* 0x0000991018087896 */ /* 0x000fc8000800003f */
[----:B------:R-:W-:Y:S01]  /*2b320*/  UISETP.NE.AND UP0, UPT, UR8, 0x2, UPT ;  /* 0x000000020800788c */ /* 0x000fe2000bf05270 */
[----:B-1----:R-:W-:-:S13]  /*2b330*/  LOP3.LUT P0, RZ, R18, 0x7f, RZ, 0xc0, !PT ;  /* 0x0000007f12ff7812 */ /* 0x002fda000780c0ff */
[----:B0-----:R-:W0:Y:S02]  /*2b340*/  @!P0 LDC R14, c[0x0][0x500] ;  /* 0x00014000ff0e8b82 */ /* 0x001e240000000800 */
[----:B0-----:R0:W-:Y:S01]  /*2b350*/  @!P0 SYNCS.ARRIVE.TRANS64 RZ, [R15+URZ], R14 ;  /* 0x0000000e0fff89a7 */ /* 0x0011e2000800003f */
[----:B------:R-:W-:-:S13]  /*2b360*/  PLOP3.LUT P0, PT, PT, PT, UP0, 0x80, 0x0 ;  /* 0x000000000000781c */ /* 0x000fda0003f0f008 */
[----:B0-----:R-:W-:Y:S05]  /*2b370*/  @P0 BRA `(.L_x_311) ;  /* 0x0000000000040947 */ /* 0x001fea0003800000 */
[----:B------:R-:W-:Y:S01]  /*2b380*/  BPT.TRAP 0x1 ;  /* 0x000000040000795c */ /* 0x000fe20000300000 */
.L_x_311:
[----:B------:R-:W-:Y:S01]  /*2b390*/  R2UR UR9, R15 ;  /* 0x000000000f0972ca */ /* 0x000fe200000e0000 */
[----:B------:R-:W-:Y:S01]  /*2b3a0*/  IMAD R15, R13, 0x4000, R9 ;  /* 0x000040000d0f7824 */ /* 0x000fe200078e0209 */
[----:B------:R-:W-:Y:S01]  /*2b3b0*/  R2UR UR18, R5 ;  /* 0x00000000051272ca */ /* 0x000fe200000e0000 */
[--C-:B------:R-:W-:Y:S01]  /*2b3c0*/  IMAD R14, R13, 0xc000, R10.reuse ;  /* 0x0000c0000d0e7824 */ /* 0x100fe200078e020a */
[----:B------:R-:W-:Y:S01]  /*2b3d0*/  UIADD3 UR14, UP0, UR22, 0xf0, URZ ;  /* 0x000000f0160e7890 */ /* 0x000fe2000ff1e03f */
[----:B------:R-:W-:Y:S01]  /*2b3e0*/  IMAD R15, R15, 0x2, R10 ;  /* 0x000000020f0f7824 */ /* 0x000fe200078e020a */
[----:B------:R-:W-:Y:S01]  /*2b3f0*/  R2UR UR10, R12 ;  /* 0x000000000c0a72ca */ /* 0x000fe200000e0000 */
[----:B------:R-:W-:Y:S01]  /*2b400*/  VIADD R4, R4, 0xffffffff ;  /* 0xffffffff04047836 */ /* 0x000fe20000000000 */
[----:B------:R-:W-:Y:S01]  /*2b410*/  R2UR UR8, R14 ;  /* 0x000000000e0872ca */ /* 0x000fe200000e0000 */
[----:B------:R-:W-:Y:S01]  /*2b420*/  UIADD3 UR26, UP1, UR22, 0x1f0, URZ ;  /* 0x000001f0161a7890 */ /* 0x000fe2000ff3e03f */
[----:B------:R-:W-:Y:S01]  /*2b430*/  R2UR UR11, R15 ;  /* 0x000000000f0b72ca */ /* 0x000fe200000e0000 */
[----:B------:R-:W-:Y:S01]  /*2b440*/  UIADD3.X UR15, URZ, UR23, URZ, UP0, !UPT ;  /* 0x000000173f0f7290 */ /* 0x000fe200087fe43f */
[----:B------:R-:W-:Y:S01]  /*2b450*/  R2UR UR12, R11 ;  /* 0x000000000b0c72ca */ /* 0x000fe200000e0000 */
[----:B------:R-:W-:Y:S01]  /*2b460*/  VIADD R13, R13, 0x1 ;  /* 0x000000010d0d7836 */ /* 0x000fe20000000000 */
[----:B------:R-:W-:Y:S01]  /*2b470*/  R2UR UR19, R2 ;  /* 0x00000000021372ca */ /* 0x000fe200000e0000 */
[----:B------:R-:W-:Y:S01]  /*2b480*/  UIADD3.X UR27, URZ, UR23, URZ, UP1, !UPT ;  /* 0x000000173f1b7290 */ /* 0x000fe20008ffe43f */
[----:B------:R-:W-:Y:S01]  /*2b490*/  ISETP.GT.AND P1, PT, R4, 0x1, PT ;  /* 0x000000010400780c */ /* 0x000fe20003f24270 */
[----:B------:R-:W-:Y:S01]  /*2b4a0*/  UMOV UR16, 0x0 ;  /* 0x0000000000107882 */ /* 0x000fe20000000000 */
[----:B------:R-:W-:Y:S01]  /*2b4b0*/  UMOV UR17, 0x10000000 ;  /* 0x1000000000117882 */ /* 0x000fe20000000000 */
[----:B------:R-:W-:Y:S01]  /*2b4c0*/  ISETP.NE.AND P0, PT, R13, 0x2, PT ;  /* 0x000000020d00780c */ /* 0x000fe20003f05270 */
[----:B------:R-:W-:Y:S01]  /*2b4d0*/  UMOV UR25, 0x30000 ;  /* 0x0003000000197882 */ /* 0x000fe20000000000 */
[----:B------:R-:W-:Y:S01]  /*2b4e0*/  UIADD3 UR8, UR8, 0x100, URZ ;  /* 0x0000010008087890 */ /* 0x000fe2000fffe03f */
[----:B------:R-:W-:Y:S01]  /*2b4f0*/  VIADD R12, R12, 0x40 ;  /* 0x000000400c0c7836 */ /* 0x000fe20000000000 */
[----:B------:R-:W-:Y:S01]  /*2b500*/  UIADD3 UR13, UR11, 0x18100, URZ ;  /* 0x000181000b0d7890 */ /* 0x000fe2000fffe03f */
[----:B------:R-:W-:-:S02]  /*2b510*/  SEL R10, RZ, 0x1, P0 ;  /* 0x00000001ff0a7807 */ /* 0x000fc40000000000 */
[----:B------:R-:W-:Y:S01]  /*2b520*/  UMOV UR11, UR18 ;  /* 0x00000012000b7c82 */ /* 0x000fe20008000000 */
[----:B------:R-:W-:Y:S02]  /*2b530*/  SEL R13, R13, RZ, P0 ;  /* 0x000000ff0d0d7207 */ /* 0x000fe40000000000 */
[----:B------:R-:W-:Y:S01]  /*2b540*/  LOP3.LUT R3, R3, R10, RZ, 0x3c, !PT ;  /* 0x0000000a03037212 */ /* 0x000fe200078e3cff */
[----:B------:R0:W-:Y:S02]  /*2b550*/  UTMALDG.3D [UR8], [UR14], desc[UR16] ;  /* 0x000010080e0075b4 */ /* 0x0001e40008011000 */
[----:B0-----:R-:W-:Y:S01]  /*2b560*/  UMOV UR8, UR13 ;  /* 0x0000000d00087c82 */ /* 0x001fe20008000000 */
[----:B------:R-:W-:Y:S02]  /*2b570*/  UMOV UR11, UR19 ;  /* 0x00000013000b7c82 */ /* 0x000fe40008000000 */
[----:B------:R0:W-:Y:S02]  /*2b580*/  UTMALDG.3D.MULTICAST [UR8], [UR26], UR25, desc[UR16] ;  /* 0x000010081a0073b4 */ /* 0x0001e40008011819 */
[----:B0-----:R-:W-:Y:S05]  /*2b590*/  @P1 BRA `(.L_x_312) ;  /* 0xfffffffc003c1947 */ /* 0x001fea000383ffff */
.L_x_309:
[----:B------:R-:W-:Y:S05]  /*2b5a0*/  BSYNC B1 ;  /* 0x0000000000017941 */ /* 0x000fea0003800000 */
.L_x_308:
[----:B------:R-:W2:Y:S01]  /*2b5b0*/  LDL.LU R15, [R1+0x400] ;  /* 0x00040000010f7983 */ /* 0x000ea20000300800 */
[----:B------:R-:W-:Y:S01]  /*2b5c0*/  LOP3.LUT P2, RZ, R8, 0xff, RZ, 0xc0, !PT ;  /* 0x000000ff08ff7812 */ /* 0x000fe2000784c0ff */
[----:B------:R-:W-:Y:S01]  /*2b5d0*/  IMAD.IADD R6, R7, 0x1, R6 ;  /* 0x0000000107067824 */ /* 0x000fe200078e0206 */
[----:B------:R-:W-:Y:S01]  /*2b5e0*/  ULDC.64 UR8, c[0x0][0x650] ;  /* 0x0001940000087ab9 */ /* 0x000fe20000000a00 */
[----:B------:R-:W3:Y:S01]  /*2b5f0*/  LDL.LU R14, [R1+0x404] ;  /* 0x00040400010e7983 */ /* 0x000ee20000300800 */
[----:B------:R-:W-:Y:S01]  /*2b600*/  BSSY B1, `(.L_x_313) ;  /* 0x0000075000017945 */ /* 0x000fe20003800000 */
[----:B------:R-:W-:Y:S01]  /*2b610*/  IMAD.MOV.U32 R5, RZ, RZ, -0x1 ;  /* 0xffffffffff057424 */ /* 0x000fe200078e00ff */
[----:B------:R-:W-:Y:S01]  /*2b620*/  SHF.R.U32.HI R2, RZ, 0x1, R6 ;  /* 0x00000001ff027819 */ /* 0x000fe20000011606 */
[----:B------:R-:W-:Y:S01]  /*2b630*/  IMAD.MOV.U32 R11, RZ, RZ, -0x1 ;  /* 0xffffffffff0b7424 */ /* 0x000fe200078e00ff */
[----:B------:R-:W-:Y:S02]  /*2b640*/  ISETP.GT.U32.AND P0, PT, R6, 0x1, PT ;  /* 0x000000010600780c */ /* 0x000fe40003f04070 */
[----:B------:R-:W-:-:S02]  /*2b650*/  LOP3.LUT R2, R2, 0x1, RZ, 0xc0, !PT ;  /* 0x0000000102027812 */ /* 0x000fc400078ec0ff */
[C---:B------:R-:W-:Y:S01]  /*2b660*/  ISETP.LT.U32.AND P0, PT, R7.reuse, 0x2, P0 ;  /* 0x000000020700780c */ /* 0x040fe20000701070 */
[----:B------:R-:W0:Y:S01]  /*2b670*/  @P2 S2R R3, SR_CgaCtaId ;  /* 0x0000000000032919 */ /* 0x000e220000008800 */
[----:B------:R-:W-:Y:S02]  /*2b680*/  ISETP.NE.U32.AND P1, PT, R2, 0x1, PT ;  /* 0x000000010200780c */ /* 0x000fe40003f25070 */
[----:B------:R-:W-:Y:S02]  /*2b690*/  @P2 MOV R2, 0x400 ;  /* 0x0000040000022802 */ /* 0x000fe40000000f00 */
[----:B------:R-:W-:Y:S02]  /*2b6a0*/  ISETP.GT.U32.AND P1, PT, R7, 0x1, !P1 ;  /* 0x000000010700780c */ /* 0x000fe40004f24070 */
[----:B------:R-:W-:Y:S02]  /*2b6b0*/  LOP3.LUT R6, R6, 0x1, RZ, 0xc0, !PT ;  /* 0x0000000106067812 */ /* 0x000fe400078ec0ff */
[----:B------:R-:W-:-:S02]  /*2b6c0*/  PRMT R8, RZ, 0x7610, R8 ;  /* 0x00007610ff087816 */ /* 0x000fc40000000008 */
[----:B0-----:R-:W-:Y:S02]  /*2b6d0*/  @P2 LEA R2, R3, R2, 0x18 ;  /* 0x0000000203022211 */ /* 0x001fe400078ec0ff */
[----:B------:R-:W-:Y:S02]  /*2b6e0*/  SEL R3, RZ, 0x1, !P0 ;  /* 0x00000001ff037807 */ /* 0x000fe40004000000 */
[----:B------:R0:W-:Y:S02]  /*2b6f0*/  @P2 SYNCS.ARRIVE.TRANS64.A1T0 RZ, [R2+URZ+0x38], RZ ;  /* 0x000038ff02ff29a7 */ /* 0x0001e4000810003f */
[----:B0-----:R-:W-:-:S04]  /*2b700*/  SEL R2, RZ, 0x1, !P1 ;  /* 0x00000001ff027807 */ /* 0x001fc80004800000 */
[----:B------:R-:W-:Y:S01]  /*2b710*/  LOP3.LUT R0, R2, R0, R3, 0x96, !PT ;  /* 0x0000000002007212 */ /* 0x000fe200078e9603 */
[----:B------:R-:W-:Y:S01]  /*2b720*/  IMAD.MOV.U32 R3, RZ, RZ, -0x1 ;  /* 0xffffffffff037424 */ /* 0x000fe200078e00ff */
[----:B------:R-:W-:Y:S02]  /*2b730*/  PRMT R2, RZ, 0x7610, R2 ;  /* 0x00007610ff027816 */ /* 0x000fe40000000002 */
[----:B---3--:R-:W-:-:S04]  /*2b740*/  IADD3 R14, P0, R14, UR20, RZ ;  /* 0x000000140e0e7c10 */ /* 0x008fc8000ff1e0ff */
[----:B--2---:R-:W-:Y:S01]  /*2b750*/  IADD3.X R15, R15, UR7, RZ, P0, !PT ;  /* 0x000000070f0f7c10 */ /* 0x004fe200087fe4ff */
[----:B------:R0:W-:Y:S01]  /*2b760*/  STL [R1+0x404], R14 ;  /* 0x0004040e01007387 */ /* 0x0001e20000100800 */
[----:B------:R-:W-:-:S03]  /*2b770*/  ISETP.GE.U32.AND P0, PT, R14, UR8, PT ;  /* 0x000000080e007c0c */ /* 0x000fc6000bf06070 */
[----:B------:R0:W-:Y:S01]  /*2b780*/  STL [R1+0x400], R15 ;  /* 0x0004000f01007387 */ /* 0x0001e20000100800 */
[----:B------:R-:W-:-:S13]  /*2b790*/  ISETP.GE.U32.AND.EX P0, PT, R15, UR9, PT, P0 ;  /* 0x000000090f007c0c */ /* 0x000fda000bf06100 */
[----:B0-----:R-:W-:Y:S05]  /*2b7a0*/  @P0 BRA `(.L_x_314) ;  /* 0x0000000400680947 */ /* 0x001fea0003800000 */
[----:B------:R-:W0:Y:S01]  /*2b7b0*/  S2UR UR8, SR_CTAID.X ;  /* 0x00000000000879c3 */ /* 0x000e220000002500 */
[----:B------:R-:W-:Y:S01]  /*2b7c0*/  ULDC.64 UR10, c[0x0][0x628] ;  /* 0x00018a00000a7ab9 */ /* 0x000fe20000000a00 */
[----:B------:R-:W-:Y:S01]  /*2b7d0*/  ULDC UR9, c[0x0][0x150] ;  /* 0x0000540000097ab9 */ /* 0x000fe20000000800 */
[----:B------:R-:W-:Y:S01]  /*2b7e0*/  ISETP.NE.U32.AND P0, PT, RZ, UR10, PT ;  /* 0x0000000aff007c0c */ /* 0x000fe2000bf05070 */
[----:B------:R-:W-:Y:S01]  /*2b7f0*/  ULDC UR12, c[0x0][0x630] ;  /* 0x00018c00000c7ab9 */ /* 0x000fe20000000800 */
[----:B------:R-:W-:Y:S01]  /*2b800*/  ULDC UR14, c[0x0][0x154] ;  /* 0x00005500000e7ab9 */ /* 0x000fe20000000800 */
[----:B------:R-:W-:Y:S01]  /*2b810*/  IMAD.MOV.U32 R3, RZ, RZ, R15 ;  /* 0x000000ffff037224 */ /* 0x000fe200078e000f */
[----:B------:R-:W-:Y:S01]  /*2b820*/  ISETP.NE.AND.EX P0, PT, RZ, UR11, PT, P0 ;  /* 0x0000000bff007c0c */ /* 0x000fe2000bf05300 */
[----:B------:R-:W1:Y:S01]  /*2b830*/  S2UR UR13, SR_CTAID.Y ;  /* 0x00000000000d79c3 */ /* 0x000e620000002600 */
[----:B0-----:R-:W-:-:S05]  /*2b840*/  I2FP.F32.U32 R2, UR8 ;  /* 0x0000000800027c45 */ /* 0x001fca0008201000 */
[----:B------:R-:W-:Y:S01]  /*2b850*/  FMUL R10, R2, UR9 ;  /* 0x00000009020a7c20 */ /* 0x000fe20008400000 */
[----:B------:R-:W-:Y:S01]  /*2b860*/  IMAD.MOV.U32 R2, RZ, RZ, R14 ;  /* 0x000000ffff027224 */ /* 0x000fe200078e000e */
[----:B-1----:R-:W-:-:S04]  /*2b870*/  I2FP.F32.U32 R12, UR13 ;  /* 0x0000000d000c7c45 */ /* 0x002fc80008201000 */
[----:B------:R-:W0:Y:S01]  /*2b880*/  F2I.U32.TRUNC.NTZ R10, R10 ;  /* 0x0000000a000a7305 */ /* 0x000e22000020f000 */
[----:B------:R-:W-:Y:S05]  /*2b890*/  @!P0 BRA `(.L_x_315) ;  /* 0x0000000000288947 */ /* 0x000fea0003800000 */
[----:B------:R-:W-:Y:S02]  /*2b8a0*/  ULDC UR9, c[0x0][0x634] ;  /* 0x00018d0000097ab9 */ /* 0x000fe40000000800 */
[----:B------:R-:W-:-:S05]  /*2b8b0*/  IADD3 R3, P0, R14, UR9, RZ ;  /* 0x000000090e037c10 */ /* 0x000fca000ff1e0ff */
[----:B------:R-:W-:-:S04]  /*2b8c0*/  IMAD.X R11, RZ, RZ, R15, P0 ;  /* 0x000000ffff0b7224 */ /* 0x000fc800000e060f */
[----:B------:R-:W-:-:S04]  /*2b8d0*/  IMAD.WIDE.U32 R4, R11, UR10, RZ ;  /* 0x0000000a0b047c25 */ /* 0x000fc8000f8e00ff */
[----:B------:R-:W-:-:S04]  /*2b8e0*/  IMAD.WIDE.U32 R4, P0, R3, UR11, R4 ;  /* 0x0000000b03047c25 */ /* 0x000fc8000f800004 */
[----:B------:R-:W-:-:S04]  /*2b8f0*/  IMAD.WIDE.U32 R2, R3, UR10, RZ ;  /* 0x0000000a03027c25 */ /* 0x000fc8000f8e00ff */
[----:B------:R-:W-:Y:S01]  /*2b900*/  IMAD.MOV.U32 R2, RZ, RZ, R5 ;  /* 0x000000ffff027224 */ /* 0x000fe200078e0005 */
[----:B------:R-:W-:Y:S01]  /*2b910*/  IADD3 RZ, P1, R3, R4, RZ ;  /* 0x0000000403ff7210 */ /* 0x000fe20007f3e0ff */
[----:B------:R-:W-:-:S04]  /*2b920*/  IMAD.X R3, RZ, RZ, RZ, P0 ;  /* 0x000000ffff037224 */ /* 0x000fc800000e06ff */
[----:B------:R-:W-:-:S08]  /*2b930*/  IMAD.WIDE.U32.X R2, R11, UR11, R2, P1 ;  /* 0x0000000b0b027c25 */ /* 0x000fd000088e0402 */
.L_x_315:
[--C-:B------:R-:W-:Y:S01]  /*2b940*/  SHF.R.U64 R11, R2, UR12, R3.reuse ;  /* 0x0000000c020b7c19 */ /* 0x100fe20008001203 */
[----:B------:R-:W-:Y:S01]  /*2b950*/  ULDC.64 UR10, c[0x0][0x620] ;  /* 0x00018800000a7ab9 */ /* 0x000fe20000000a00 */
[----:B------:R-:W-:Y:S01]  /*2b960*/  SHF.R.U32.HI R2, RZ, UR12, R3 ;  /* 0x0000000cff027c19 */ /* 0x000fe20008011603 */
[----:B------:R-:W-:Y:S01]  /*2b970*/  IMAD.MOV.U32 R3, RZ, RZ, R15 ;  /* 0x000000ffff037224 */ /* 0x000fe200078e000f */
[----:B------:R-:W-:Y:S01]  /*2b980*/  IADD3 R13, P0, RZ, -R11, RZ ;  /* 0x8000000bff0d7210 */ /* 0x000fe20007f1e0ff */
[----:B------:R-:W-:Y:S01]  /*2b990*/  FMUL R4, R12, UR14 ;  /* 0x0000000e0c047c20 */ /* 0x000fe20008400000 */
[----:B------:R-:W-:Y:S01]  /*2b9a0*/  ULDC.64 UR14, c[0x0][0x640] ;  /* 0x00019000000e7ab9 */ /* 0x000fe20000000a00 */
[----:B0-----:R-:W-:Y:S02]  /*2b9b0*/  R2UR UR9, R10 ;  /* 0x000000000a0972ca */ /* 0x001fe400000e0000 */
[----:B------:R-:W-:Y:S01]  /*2b9c0*/  IMAD.X R2, RZ, RZ, ~R2, P0 ;  /* 0x000000ffff027224 */ /* 0x000fe200000e0e02 */
[----:B------:R-:W-:Y:S01]  /*2b9d0*/  ISETP.NE.U32.AND P0, PT, RZ, UR14, PT ;  /* 0x0000000eff007c0c */ /* 0x000fe2000bf05070 */
[----:B------:R-:W0:Y:S02]  /*2b9e0*/  F2I.U32.TRUNC.NTZ R4, R4 ;  /* 0x0000000400047305 */ /* 0x000e24000020f000 */
[----:B------:R-:W-:Y:S01]  /*2b9f0*/  IMAD R2, R2, UR10, RZ ;  /* 0x0000000a02027c24 */ /* 0x000fe2000f8e02ff */
[----:B------:R-:W-:-:S03]  /*2ba00*/  ISETP.NE.AND.EX P0, PT, RZ, UR15, PT, P0 ;  /* 0x0000000fff007c0c */ /* 0x000fc6000bf05300 */
[----:B------:R-:W-:Y:S02]  /*2ba10*/  IMAD R5, R13, UR11, R2 ;  /* 0x0000000b0d057c24 */ /* 0x000fe4000f8e0202 */
[----:B------:R-:W-:-:S04]  /*2ba20*/  IMAD.MOV.U32 R2, RZ, RZ, R14 ;  /* 0x000000ffff027224 */ /* 0x000fc800078e000e */
[----:B------:R-:W-:Y:S01]  /*2ba30*/  IMAD.WIDE.U32 R2, R13, UR10, R2 ;  /* 0x0000000a0d027c25 */ /* 0x000fe2000f8e0002 */
[----:B------:R-:W-:Y:S01]  /*2ba40*/  ULDC UR10, c[0x0][0x618] ;  /* 0x00018600000a7ab9 */ /* 0x000fe20000000800 */
[----:B0-----:R-:W-:Y:S02]  /*2ba50*/  R2UR UR11, R4 ;  /* 0x00000000040b72ca */ /* 0x001fe400000e0000 */
[----:B------:R-:W-:-:S05]  /*2ba60*/  IMAD.IADD R3, R3, 0x1, R5 ;  /* 0x0000000103037824 */ /* 0x000fca00078e0205 */
[--C-:B------:R-:W-:Y:S02]  /*2ba70*/  SHF.R.U64 R10, R2, UR10, R3.reuse ;  /* 0x0000000a020a7c19 */ /* 0x100fe40008001203 */
[----:B------:R-:W-:Y:S01]  /*2ba80*/  SHF.R.U32.HI R3, RZ, UR10, R3 ;  /* 0x0000000aff037c19 */ /* 0x000fe20008011603 */
[----:B------:R-:W-:-:S03]  /*2ba90*/  ULDC UR10, c[0x0][0x608] ;  /* 0x00018200000a7ab9 */ /* 0x000fc60000000800 */
[--C-:B------:R-:W-:Y:S02]  /*2baa0*/  SHF.R.U64 R12, R10, UR10, R3.reuse ;  /* 0x0000000a0a0c7c19 */ /* 0x100fe40008001203 */
[----:B------:R-:W-:Y:S01]  /*2bab0*/  SHF.R.U32.HI R3, RZ, UR10, R3 ;  /* 0x0000000aff037c19 */ /* 0x000fe20008011603 */
[----:B------:R-:W-:-:S03]  /*2bac0*/  ULDC UR10, c[0x0][0x658] ;  /* 0x00019600000a7ab9 */ /* 0x000fc60000000800 */
[--C-:B------:R-:W-:Y:S02]  /*2bad0*/  SHF.R.U64 R13, R12, UR10, R3.reuse ;  /* 0x0000000a0c0d7c19 */ /* 0x100fe40008001203 */
[----:B------:R-:W-:-:S03]  /*2bae0*/  SHF.R.U32.HI R14, RZ, UR10, R3 ;  /* 0x0000000aff0e7c19 */ /* 0x000fc60008011603 */
[----:B------:R-:W-:Y:S02]  /*2baf0*/  IMAD.MOV.U32 R2, RZ, RZ, R13 ;  /* 0x000000ffff027224 */ /* 0x000fe400078e000d */
[----:B------:R-:W-:Y:S01]  /*2bb00*/  IMAD.MOV.U32 R3, RZ, RZ, R14 ;  /* 0x000000ffff037224 */ /* 0x000fe200078e000e */
[----:B------:R-:W-:Y:S06]  /*2bb10*/  @!P0 BRA `(.L_x_316) ;  /* 0x0000000000288947 */ /* 0x000fec0003800000 */
        /* <DEDUP_REMOVED lines=10> */
.L_x_316:
[----:B------:R-:W-:Y:S01]  /*2bbc0*/  ULDC UR10, c[0x0][0x648] ;  /* 0x00019200000a7ab9 */ /* 0x000fe20000000800 */
[----:B------:R-:W-:Y:S01]  /*2bbd0*/  UISETP.NE.AND UP0, UPT, UR41, URZ, UPT ;  /* 0x0000003f2900728c */ /* 0x000fe2000bf05270 */
[----:B------:R-:W-:Y:S01]  /*2bbe0*/  SHF.R.U64 R3, R2, UR10, R3 ;  /* 0x0000000a02037c19 */ /* 0x000fe20008001203 */
[----:B------:R-:W-:Y:S01]  /*2bbf0*/  ULDC UR10, c[0x0][0x638] ;  /* 0x00018e00000a7ab9 */ /* 0x000fe20000000800 */
[----:B------:R-:W-:Y:S01]  /*2bc00*/  UIADD3 UR11, -UR11, URZ, URZ ;  /* 0x0000003f0b0b7290 */ /* 0x000fe2000fffe13f */
[----:B------:R-:W-:Y:S02]  /*2bc10*/  LOP3.LUT R12, R12, UR6, RZ, 0xc0, !PT ;  /* 0x000000060c0c7c12 */ /* 0x000fe4000f8ec0ff */
[----:B------:R-:W-:Y:S01]  /*2bc20*/  IMAD.MOV R2, RZ, RZ, -R3 ;  /* 0x000000ffff027224 */ /* 0x000fe200078e0a03 */
[----:B------:R-:W-:Y:S02]  /*2bc30*/  PLOP3.LUT P0, PT, PT, PT, UP0, 0x40, 0x0 ;  /* 0x000000000000781c */ /* 0x000fe40003f0e808 */
[----:B------:R-:W-:Y:S01]  /*2bc40*/  IMAD R5, R3, UR5, R12 ;  /* 0x0000000503057c24 */ /* 0x000fe2000f8e020c */
[----:B------:R-:W-:Y:S01]  /*2bc50*/  PLOP3.LUT P1, PT, PT, PT, UP0, 0x40, 0x0 ;  /* 0x000000000000781c */ /* 0x000fe20003f2e808 */
[----:B------:R-:W-:Y:S01]  /*2bc60*/  IMAD R13, R2, UR10, R13 ;  /* 0x0000000a020d7c24 */ /* 0x000fe2000f8e020d */
[----:B------:R-:W-:Y:S01]  /*2bc70*/  UIADD3 UR10, -UR9, URZ, URZ ;  /* 0x0000003f090a7290 */ /* 0x000fe2000fffe13f */
[----:B------:R-:W-:-:S02]  /*2bc80*/  LOP3.LUT R2, R10, UR4, RZ, 0xc0, !PT ;  /* 0x000000040a027c12 */ /* 0x000fc4000f8ec0ff */
[----:B------:R-:W-:Y:S02]  /*2bc90*/  ULDC UR9, c[0x0][0x144] ;  /* 0x0000510000097ab9 */ /* 0x000fe40000000800 */
[----:B------:R-:W-:-:S03]  /*2bca0*/  UIMAD UR8, UR9, UR10, UR8 ;  /* 0x0000000a090872a4 */ /* 0x000fc6000f8e0208 */
[----:B------:R-:W-:Y:S02]  /*2bcb0*/  ULDC UR9, c[0x0][0x148] ;  /* 0x0000520000097ab9 */ /* 0x000fe40000000800 */
[----:B------:R-:W-:-:S03]  /*2bcc0*/  @UP0 UIMAD UR8, UR9, UR11, UR13 ;  /* 0x0000000b090802a4 */ /* 0x000fc6000f8e020d */
[----:B------:R-:W-:Y:S02]  /*2bcd0*/  ULDC UR9, c[0x0][0x600] ;  /* 0x0001800000097ab9 */ /* 0x000fe40000000800 */
[----:B------:R-:W-:Y:S02]  /*2bce0*/  IMAD R2, R13, UR9, R2 ;  /* 0x000000090d027c24 */ /* 0x000fe4000f8e0202 */
[----:B------:R-:W-:Y:S01]  /*2bcf0*/  IMAD.U32 R4, RZ, RZ, UR8 ;  /* 0x00000008ff047e24 */ /* 0x000fe2000f8e00ff */
[----:B------:R-:W-:-:S03]  /*2bd00*/  ULDC UR8, c[0x0][0x610] ;  /* 0x0001840000087ab9 */ /* 0x000fc60000000800 */
[----:B------:R-:W-:-:S05]  /*2bd10*/  IMAD R5, R5, UR8, R4 ;  /* 0x0000000805057c24 */ /* 0x000fca000f8e0204 */
[----:B------:R-:W-:Y:S02]  /*2bd20*/  SEL R3, R2, R5, P0 ;  /* 0x0000000502037207 */ /* 0x000fe40000000000 */
[----:B------:R-:W-:Y:S01]  /*2bd30*/  SEL R5, R5, R2, P1 ;  /* 0x0000000205057207 */ /* 0x000fe20000800000 */
[----:B------:R-:W-:-:S07]  /*2bd40*/  IMAD.MOV.U32 R2, RZ, RZ, 0x1 ;  /* 0x00000001ff027424 */ /* 0x000fce00078e00ff */
.L_x_314:
[----:B------:R-:W-:Y:S05]  /*2bd50*/  BSYNC B1 ;  /* 0x0000000000017941 */ /* 0x000fea0003800000 */
.L_x_313:
[----:B------:R-:W-:-:S13]  /*2bd60*/  LOP3.LUT P0, RZ, R2, 0xff, RZ, 0xc0, !PT ;  /* 0x000000ff02ff7812 */ /* 0x000fda000780c0ff */
[----:B------:R-:W-:Y:S05]  /*2bd70*/  @P0 BRA `(.L_x_317) ;  /* 0xfffffff400100947 */ /* 0x000fea000383ffff */
[----:B------:R-:W-:Y:S05]  /*2bd80*/  BSYNC B0 ;  /* 0x0000000000007941 */ /* 0x000fea0003800000 */
.L_x_306:
[----:B------:R-:W-:-:S03]  /*2bd90*/  UMOV UR8, 0xffffffff ;  /* 0xffffffff00087882 */ /* 0x000fc60000000000 */
[----:B------:R-:W-:Y:S05]  /*2bda0*/  BRA.DIV UR8, `(.L_x_318) ;  /* 0x0000000208d07947 */ /* 0x000fea000b800000 */
[----:B------:R-:W-:-:S13]  /*2bdb0*/  ELECT P6, URZ, PT ;  /* 0x00000000003f782f */ /* 0x000fda00038c0000 */
.L_x_330:
[----:B------:R-:W-:Y:S04]  /*2bdc0*/  BSSY B0, `(.L_x_319) ;  /* 0x000001a000007945 */ /* 0x000fe80003800000 */
[----:B------:R-:W-:Y:S05]  /*2bdd0*/  @!P6 BRA `(.L_x_320) ;  /* 0x000000000060e947 */ /* 0x000fea0003800000 */
[----:B------:R-:W-:-:S04]  /*2bde0*/  ULOP3.LUT UR8, UR40, 0x2, URZ, 0xfc, !UPT ;  /* 0x0000000228087892 */ /* 0x000fc8000f8efc3f */
[----:B------:R-:W-:-:S06]  /*2bdf0*/  UISETP.NE.AND UP0, UPT, UR8, 0x3, UPT ;  /* 0x000000030800788c */ /* 0x000fcc000bf05270 */
[----:B------:R-:W-:-:S13]  /*2be00*/  PLOP3.LUT P0, PT, PT, PT, UP0, 0x80, 0x0 ;  /* 0x000000000000781c */ /* 0x000fda0003f0f008 */
[----:B------:R-:W-:Y:S05]  /*2be10*/  @!P0 BRA `(.L_x_321) ;  /* 0x0000000000048947 */ /* 0x000fea0003800000 */
[----:B------:R-:W-:Y:S01]  /*2be20*/  BPT.TRAP 0x1 ;  /* 0x000000040000795c */ /* 0x000fe20000300000 */
.L_x_321:
[----:B------:R-:W0:Y:S01]  /*2be30*/  S2R R3, SR_CgaCtaId ;  /* 0x0000000000037919 */ /* 0x000e220000008800 */
[----:B------:R-:W-:-:S04]  /*2be40*/  MOV R2, 0x400 ;  /* 0x0000040000027802 */ /* 0x000fc80000000f00 */
[----:B0-----:R-:W-:Y:S02]  /*2be50*/  LEA R3, R3, R2, 0x18 ;  /* 0x0000000203037211 */ /* 0x001fe400078ec0ff */
[----:B------:R-:W-:-:S03]  /*2be60*/  SHF.L.U32 R2, R0, 0x1f, RZ ;  /* 0x0000001f00027819 */ /* 0x000fc600000006ff */
[----:B------:R-:W-:-:S04]  /*2be70*/  VIADD R3, R3, 0x10 ;  /* 0x0000001003037836 */ /* 0x000fc80000000000 */
[----:B------:R-:W-:-:S04]  /*2be80*/  IMAD R5, R6, 0x8, R3 ;  /* 0x0000000806057824 */ /* 0x000fc800078e0203 */
[----:B------:R-:W0:Y:S02]  /*2be90*/  SYNCS.PHASECHK.TRANS64.TRYWAIT P0, [R5+URZ], R2 ;  /* 0x00000002050075a7 */ /* 0x000e24000800017f */
[----:B0-----:R-:W-:Y:S05]  /*2bea0*/  @!P0 BRA `(.L_x_322) ;  /* 0x0000000000b08947 */ /* 0x001fea0003800000 */
.L_x_331:
[----:B------:R-:W-:-:S05]  /*2beb0*/  VIADD R6, R6, 0x1 ;  /* 0x0000000106067836 */ /* 0x000fca0000000000 */
[----:B------:R-:W-:-:S04]  /*2bec0*/  ISETP.NE.AND P0, PT, R6, 0x2, PT ;  /* 0x000000020600780c */ /* 0x000fc80003f05270 */
[----:B0-----:R-:W-:Y:S02]  /*2bed0*/  SEL R5, RZ, 0x1, P0 ;  /* 0x00000001ff057807 */ /* 0x001fe40000000000 */
[----:B------:R-:W-:Y:S02]  /*2bee0*/  SEL R6, R6, RZ, P0 ;  /* 0x000000ff06067207 */ /* 0x000fe40000000000 */
[----:B------:R-:W-:-:S03]  /*2bef0*/  LOP3.LUT R0, R0, R5, RZ, 0x3c, !PT ;  /* 0x0000000500007212 */ /* 0x000fc600078e3cff */
[----:B------:R-:W-:Y:S01]  /*2bf00*/  IMAD R3, R6, 0x8, R3 ;  /* 0x0000000806037824 */ /* 0x000fe200078e0203 */
[----:B------:R-:W-:-:S07]  /*2bf10*/  SHF.L.U32 R0, R0, 0x1f, RZ ;  /* 0x0000001f00007819 */ /* 0x000fce00000006ff */
.L_x_323:
[----:B0-----:R0:W1:Y:S02]  /*2bf20*/  SYNCS.PHASECHK.TRANS64.TRYWAIT P0, [R3+URZ], R0 ;  /* 0x00000000030075a7 */ /* 0x001064000800017f */
[----:B-1----:R-:W-:Y:S05]  /*2bf30*/  @!P0 NANOSLEEP.SYNCS 0x989680 ;  /* 0x009896800000895d */ /* 0x002fea0003900000 */
[----:B------:R-:W1:Y:S02]  /*2bf40*/  @!P0 SYNCS.PHASECHK.TRANS64 P0, [R3+URZ], R0 ;  /* 0x00000000030085a7 */ /* 0x000e64000800007f */
[----:B-1----:R-:W-:Y:S05]  /*2bf50*/  @!P0 BRA `(.L_x_323) ;  /* 0xfffffffc00f08947 */ /* 0x002fea000383ffff */
.L_x_320:
[----:B------:R-:W-:Y:S05]  /*2bf60*/  BSYNC B0 ;  /* 0x0000000000007941 */ /* 0x000fea0003800000 */
.L_x_319:
[----:B------:R-:W-:Y:S05]  /*2bf70*/  EXIT ;  /* 0x000000000000794d */ /* 0x000fea0003800000 */
.L_x_21:
[----:B-1----:R1:W2:Y:S02]  /*2bf80*/  SYNCS.PHASECHK.TRANS64.TRYWAIT P1, [R4+URZ], R3 ;  /* 0x00000003040075a7 */ /* 0x0022a4000802017f */
[----:B--2---:R-:W-:Y:S05]  /*2bf90*/  @!P1 NANOSLEEP.SYNCS 0x989680 ;  /* 0x009896800000995d */ /* 0x004fea0003900000 */
[----:B------:R-:W2:Y:S02]  /*2bfa0*/  @!P1 SYNCS.PHASECHK.TRANS64 P1, [R4+URZ], R3 ;  /* 0x00000003040095a7 */ /* 0x000ea4000802007f */
[----:B--2---:R-:W-:Y:S05]  /*2bfb0*/  @!P1 BRA `(.L_x_21) ;  /* 0xfffffffc00f09947 */ /* 0x004fea000383ffff */
[----:B------:R-:W-:Y:S05]  /*2bfc0*/  BRA `(.L_x_20) ;  /* 0xfffffd5400bc7947 */ /* 0x000fea000383ffff */
.L_x_26:
[----:B-1----:R1:W2:Y:S02]  /*2bfd0*/  SYNCS.PHASECHK.TRANS64.TRYWAIT P1, [R4+URZ], R5 ;  /* 0x00000005040075a7 */ /* 0x0022a4000802017f */
[----:B--2---:R-:W-:Y:S05]  /*2bfe0*/  @!P1 NANOSLEEP.SYNCS 0x989680 ;  /* 0x009896800000995d */ /* 0x004fea0003900000 */
[----:B------:R-:W2:Y:S02]  /*2bff0*/  @!P1 SYNCS.PHASECHK.TRANS64 P1, [R4+URZ], R5 ;  /* 0x00000005040095a7 */ /* 0x000ea4000802007f */
[----:B--2---:R-:W-:Y:S05]  /*2c000*/  @!P1 BRA `(.L_x_26) ;  /* 0xfffffffc00f09947 */ /* 0x004fea000383ffff */
[----:B------:R-:W-:Y:S05]  /*2c010*/  BRA `(.L_x_25) ;  /* 0xfffffdc8008c7947 */ /* 0x000fea000383ffff */
.L_x_307:
[----:B------:R-:W-:Y:S01]  /*2c020*/  BSSY B1, `(.L_x_324) ;  /* 0x0000006000017945 */ /* 0x000fe20003800000 */
[----:B------:R-:W-:-:S07]  /*2c030*/  IMAD.MOV.U32 R15, RZ, RZ, -0x1 ;  /* 0xffffffffff0f7424 */ /* 0x000fce00078e00ff */
[----:B------:R-:W-:Y:S05]  /*2c040*/  WARPSYNC.COLLECTIVE R15, `(.L_x_325) ;  /* 0x000000000f0c7348 */ /* 0x000fea0003c00000 */
[----:B------:R-:W-:Y:S02]  /*2c050*/  ELECT P6, UR62, PT ;  /* 0x00000000003e782f */ /* 0x000fe400038c0000 */
[----:B------:R-:W-:Y:S01]  /*2c060*/  MOV R14, UR62 ;  /* 0x0000003e000e7c02 */ /* 0x000fe20008000f00 */
[----:B------:R-:W-:Y:S10]  /*2c070*/  ENDCOLLECTIVE ;  /* 0x000000000000791b */ /* 0x000ff40003800000 */
.L_x_325:
[----:B------:R-:W-:Y:S05]  /*2c080*/  BSYNC B1 ;  /* 0x0000000000017941 */ /* 0x000fea0003800000 */
.L_x_324:
[----:B------:R-:W-:Y:S05]  /*2c090*/  BRA `(.L_x_326) ;  /* 0xfffffff000547947 */ /* 0x000fea000383ffff */
.L_x_310:
[----:B0-----:R0:W1:Y:S02]  /*2c0a0*/  SYNCS.PHASECHK.TRANS64.TRYWAIT P0, [R15+URZ+0x10], R14 ;  /* 0x0000100e0f0075a7 */ /* 0x001064000800017f */
[----:B-1----:R-:W-:Y:S05]  /*2c0b0*/  @!P0 NANOSLEEP.SYNCS 0x989680 ;  /* 0x009896800000895d */ /* 0x002fea0003900000 */
[----:B------:R-:W1:Y:S02]  /*2c0c0*/  @!P0 SYNCS.PHASECHK.TRANS64 P0, [R15+URZ+0x10], R14 ;  /* 0x0000100e0f0085a7 */ /* 0x000e64000800007f */
[----:B-1----:R-:W-:Y:S05]  /*2c0d0*/  @!P0 BRA `(.L_x_310) ;  /* 0xfffffffc00f08947 */ /* 0x002fea000383ffff */
[----:B------:R-:W-:Y:S05]  /*2c0e0*/  BRA `(.L_x_327) ;  /* 0xfffffff000847947 */ /* 0x000fea000383ffff */
.L_x_318:
[----:B------:R-:W-:Y:S01]  /*2c0f0*/  BSSY B0, `(.L_x_328) ;  /* 0x0000006000007945 */ /* 0x000fe20003800000 */
[----:B------:R-:W-:-:S07]  /*2c100*/  IMAD.MOV.U32 R15, RZ, RZ, -0x1 ;  /* 0xffffffffff0f7424 */ /* 0x000fce00078e00ff */
[----:B------:R-:W-:Y:S05]  /*2c110*/  WARPSYNC.COLLECTIVE R15, `(.L_x_329) ;  /* 0x000000000f0c7348 */ /* 0x000fea0003c00000 */
[----:B------:R-:W-:Y:S02]  /*2c120*/  ELECT P6, UR62, PT ;  /* 0x00000000003e782f */ /* 0x000fe400038c0000 */
[----:B------:R-:W-:Y:S01]  /*2c130*/  MOV R14, UR62 ;  /* 0x0000003e000e7c02 */ /* 0x000fe20008000f00 */
[----:B------:R-:W-:Y:S10]  /*2c140*/  ENDCOLLECTIVE ;  /* 0x000000000000791b */ /* 0x000ff40003800000 */
.L_x_329:
[----:B------:R-:W-:Y:S05]  /*2c150*/  BSYNC B0 ;  /* 0x0000000000007941 */ /* 0x000fea0003800000 */
.L_x_328:
[----:B------:R-:W-:Y:S05]  /*2c160*/  BRA `(.L_x_330) ;  /* 0xfffffffc00147947 */ /* 0x000fea000383ffff */
.L_x_322:
[----:B0-----:R0:W1:Y:S02]  /*2c170*/  SYNCS.PHASECHK.TRANS64.TRYWAIT P0, [R5+URZ], R2 ;  /* 0x00000002050075a7 */ /* 0x001064000800017f */
[----:B-1----:R-:W-:Y:S05]  /*2c180*/  @!P0 NANOSLEEP.SYNCS 0x989680 ;  /* 0x009896800000895d */ /* 0x002fea0003900000 */
[----:B------:R-:W1:Y:S02]  /*2c190*/  @!P0 SYNCS.PHASECHK.TRANS64 P0, [R5+URZ], R2 ;  /* 0x00000002050085a7 */ /* 0x000e64000800007f */
[----:B-1----:R-:W-:Y:S05]  /*2c1a0*/  @!P0 BRA `(.L_x_322) ;  /* 0xfffffffc00f08947 */ /* 0x002fea000383ffff */
[----:B------:R-:W-:Y:S05]  /*2c1b0*/  BRA `(.L_x_331) ;  /* 0xfffffffc003c7947 */ /* 0x000fea000383ffff */
.L_x_332:
[----:B------:R-:W-:-:S00]  /*2c1c0*/  BRA `(.L_x_332) ;  /* 0xfffffffc00fc7947 */ /* 0x000fc0000383ffff */
[----:B------:R-:W-:-:S00]  /*2c1d0*/  NOP ;  /* 0x0000000000007918 */ /* 0x000fc00000000000 */
        /* <DEDUP_REMOVED lines=10> */
.L_x_333:


//--------------------- .nv.global.init           --------------------------
	.section	.nv.global.init,"aw",@progbits
.nv.global.init:
	.type		$str$22,@object
	.size		$str$22,($str$23 - $str$22)
$str$22:
        /*0000*/ 	.byte	0x6b, 0x5f, 0x74, 0x69, 0x6c, 0x65, 0x5f, 0x63, 0x6f, 0x75, 0x6e, 0x74, 0x20, 0x3e, 0x3d, 0x20
        /*0010*/ 	.byte	0x31, 0x00
	.type		$str$23,@object
	.size		$str$23,(__unnamed_1 - $str$23)
$str$23:
        /*0012*/ 	.byte	0x2f, 0x74, 0x6d, 0x70, 0x2f, 0x63, 0x75, 0x74, 0x6c, 0x61, 0x73, 0x73, 0x5f, 0x73, 0x77, 0x65
        /*0022*/ 	.byte	0x65, 0x70, 0x5f, 0x73, 0x72, 0x63, 0x2f, 0x69, 0x6e, 0x63, 0x6c, 0x75, 0x64, 0x65, 0x2f, 0x63
        /*0032*/ 	.byte	0x75, 0x74, 0x6c, 0x61, 0x73, 0x73, 0x2f, 0x67, 0x65, 0x6d, 0x6d, 0x2f, 0x63, 0x6f, 0x6c, 0x6c
        /*0042*/ 	.byte	0x65, 0x63, 0x74, 0x69, 0x76, 0x65, 0x2f, 0x73, 0x6d, 0x39, 0x30, 0x5f, 0x6d, 0x6d, 0x61, 0x5f
        /*0052*/ 	.byte	0x74, 0x6d, 0x61, 0x5f, 0x67, 0x6d, 0x6d, 0x61, 0x5f, 0x73, 0x73, 0x5f, 0x77, 0x61, 0x72, 0x70
        /*0062*/ 	.byte	0x73, 0x70, 0x65, 0x63, 0x69, 0x61, 0x6c, 0x69, 0x7a, 0x65, 0x64, 0x2e, 0x68, 0x70, 0x70, 0x00
	.type		__unnamed_1,@object
	.size		__unnamed_1,(.L_0 - __unnamed_1)
__unnamed_1:
        /* <DEDUP_REMOVED lines=182> */
        /*0bd2*/ 	.byte	0x5d, 0x00
.L_0:


//--------------------- .nv.shared._ZN7cutlass13device_kernelINS_4gemm6kernel13GemmUniversalIN4cute5tupleIJiiiiEEENS1_10collective13CollectiveMmaINS1_34MainloopSm90TmaGmmaWarpSpecializedILi2ENS5_IJNS4_1CILi2EEENSA_ILi1EEESC_EEENS1_35KernelTmaWarpSpecializedCooperativeEEENS5_IJNSA_ILi384EEENSA_ILi256EEENSA_ILi64EEEEEENS_10bfloat16_tENS5_IJlSC_lEEESK_SL_NS4_8TiledMMAINS4_8MMA_AtomIJNS4_4SM904GMMA28MMA_64x256x16_F32BF16BF16_SSILNSP_5MajorE0ELSR_0ELNSP_7ScaleInE1ELSS_1EEEEEENS4_6LayoutISD_NS5_IJSC_NSA_ILi0EEESW_EEEEENS5_IJNS4_10UnderscoreESZ_SZ_EEEEENS4_13SM90_TMA_LOADENS4_14ComposedLayoutINS4_7SwizzleILi3ELi4ELi3EEENS4_18smem_ptr_flag_bitsILi16EEENSV_INS5_IJNSA_ILi8EEESI_EEENS5_IJSI_SC_EEEEEEEvNS4_8identityENS4_23SM90_TMA_LOAD_MULTICASTES1C_vS1D_EENS_8epilogue10collective6detail29Sm90TmaWarpSpecializedAdapterINS1H_15DefaultEpilogueISK_SL_SL_NS1G_6thread17LinearCombinationISK_Li1EffLNS1L_9ScaleType4KindE0ELNS_15FloatRoundStyleE2ESK_EENS1_15EpilogueDefaultEEEEEvvEEEEvNT_6ParamsE --------------------------
	.section	.nv.shared._ZN7cutlass13device_kernelINS_4gemm6kernel13GemmUniversalIN4cute5tupleIJiiiiEEENS1_10collective13CollectiveMmaINS1_34MainloopSm90TmaGmmaWarpSpecializedILi2ENS5_IJNS4_1CILi2EEENSA_ILi1EEESC_EEENS1_35KernelTmaWarpSpecializedCooperativeEEENS5_IJNSA_ILi384EEENSA_ILi256EEENSA_ILi64EEEEEENS_10bfloat16_tENS5_IJlSC_lEEESK_SL_NS4_8TiledMMAINS4_8MMA_AtomIJNS4_4SM904GMMA28MMA_64x256x16_F32BF16BF16_SSILNSP_5MajorE0ELSR_0ELNSP_7ScaleInE1ELSS_1EEEEEENS4_6LayoutISD_NS5_IJSC_NSA_ILi0EEESW_EEEEENS5_IJNS4_10UnderscoreESZ_SZ_EEEEENS4_13SM90_TMA_LOADENS4_14ComposedLayoutINS4_7SwizzleILi3ELi4ELi3EEENS4_18smem_ptr_flag_bitsILi16EEENSV_INS5_IJNSA_ILi8EEESI_EEENS5_IJSI_SC_EEEEEEEvNS4_8identityENS4_23SM90_TMA_LOAD_MULTICASTES1C_vS1D_EENS_8epilogue10collective6detail29Sm90TmaWarpSpecializedAdapterINS1H_15DefaultEpilogueISK_SL_SL_NS1G_6thread17LinearCombinationISK_Li1EffLNS1L_9ScaleType4KindE0ELNS_15FloatRoundStyleE2ESK_EENS1_15EpilogueDefaultEEEEEvvEEEEvNT_6ParamsE,"aw",@nobits
	.sectionflags	@""
	.align	16
	.zero		1024


//--------------------- .nv.shared.reserved.0     --------------------------
	.section	.nv.shared.reserved.0,"aw",@nobits
	.weak		__nv_reservedSMEM_offset_0_alias
	.size		__nv_reservedSMEM_offset_0_alias, 0, 0
	.other		__nv_reservedSMEM_offset_0_alias,@"STO_CUDA_RESERVED_SHARED STV_DEFAULT"
__nv_reservedSMEM_offset_0_alias:
	.zero		0


//--------------------- .nv.global                --------------------------
	.section	.nv.global,"aw",@nobits
.nv.global:
	.type		_ZN40_INTERNAL_1f2bff4d_4_k_cu_cf08815b_100464cute1_E,@object
	.size		_ZN40_INTERNAL_1f2bff4d_4_k_cu_cf08815b_100464cute1_E,(_ZN40_INTERNAL_1f2bff4d_4_k_cu_cf08815b_100464cuda3std3__45__cpo6cbeginE - _ZN40_INTERNAL_1f2bff4d_4_k_cu_cf08815b_100464cute1_E)
_ZN40_INTERNAL_1f2bff4d_4_k_cu_cf08815b_100464cute1_E:
	.zero		1
	.type		_ZN40_INTERNAL_1f2bff4d_4_k_cu_cf08815b_100464cuda3std3__45__cpo6cbeginE,@object
	.size		_ZN40_INTERNAL_1f2bff4d_4_k_cu_cf08815b_100464cuda3std3__45__cpo6cbeginE,(_ZN40_INTERNAL_1f2bff4d_4_k_cu_cf08815b_100464cuda3std3__48in_placeE - _ZN40_INTERNAL_1f2bff4d_4_k_cu_cf08815b_100464cuda3std3__45__cpo6cbeginE)
_ZN40_INTERNAL_1f2bff4d_4_k_cu_cf08815b_100464cuda3std3__45__cpo6cbeginE:
	.zero		1
	.type		_ZN40_INTERNAL_1f2bff4d_4_k_cu_cf08815b_100464cuda3std3__48in_placeE,@object
	.size		_ZN40_INTERNAL_1f2bff4d_4_k_cu_cf08815b_100464cuda3std3__48in_placeE,(_ZN40_INTERNAL_1f2bff4d_4_k_cu_cf08815b_100464cuda3std6ranges3__45__cpo9iter_moveE - _ZN40_INTERNAL_1f2bff4d_4_k_cu_cf08815b_100464cuda3std3__48in_placeE)
_ZN40_INTERNAL_1f2bff4d_4_k_cu_cf08815b_100464cuda3std3__48in_placeE:
	.zero		1
	.type		_ZN40_INTERNAL_1f2bff4d_4_k_cu_cf08815b_100464cuda3std6ranges3__45__cpo9iter_moveE,@object
	.size		_ZN40_INTERNAL_1f2bff4d_4_k_cu_cf08815b_100464cuda3std6ranges3__45__cpo9iter_moveE,(_ZN40_INTERNAL_1f2bff4d_4_k_cu_cf08815b_100464cuda3std3__45__cpo5beginE - _ZN40_INTERNAL_1f2bff4d_4_k_cu_cf08815b_100464cuda3std6ranges3__45__cpo9iter_moveE)
_ZN40_INTERNAL_1f2bff4d_4_k_cu_cf08815b_100464cuda3std6ranges3__45__cpo9iter_moveE:
	.zero		1
	.type		_ZN40_INTERNAL_1f2bff4d_4_k_cu_cf08815b_100464cuda3std3__45__cpo5beginE,@object
	.size		_ZN40_INTERNAL_1f2bff4d_4_k_cu_cf08815b_100464cuda3std3__45__cpo5beginE,(_ZN40_INTERNAL_1f2bff4d_4_k_cu_cf08815b_100464cuda3std3__442_GLOBAL__N__1f2bff4d_4_k_cu_cf08815b_100466ignoreE - _ZN40_INTERNAL_1f2bff4d_4_k_cu_cf08815b_100464cuda3std3__45__cpo5beginE)
_ZN40_INTERNAL_1f2bff4d_4_k_cu_cf08815b_100464cuda3std3__45__cpo5beginE:
	.zero		1
	.type		_ZN40_INTERNAL_1f2bff4d_4_k_cu_cf08815b_100464cuda3std3__442_GLOBAL__N__1f2bff4d_4_k_cu_cf08815b_100466ignoreE,@object
	.size		_ZN40_INTERNAL_1f2bff4d_4_k_cu_cf08815b_100464cuda3std3__442_GLOBAL__N__1f2bff4d_4_k_cu_cf08815b_100466ignoreE,(_ZN40_INTERNAL_1f2bff4d_4_k_cu_cf08815b_100464cute7productE - _ZN40_INTERNAL_1f2bff4d_4_k_cu_cf08815b_100464cuda3std3__442_GLOBAL__N__1f2bff4d_4_k_cu_cf08815b_100466ignoreE)
_ZN40_INTERNAL_1f2bff4d_4_k_cu_cf08815b_100464cuda3std3__442_GLOBAL__N__1f2bff4d_4_k_cu_cf08815b_100466ignoreE:
	.zero		1
	.type		_ZN40_INTERNAL_1f2bff4d_4_k_cu_cf08815b_100464cute7productE,@object
	.size		_ZN40_INTERNAL_1f2bff4d_4_k_cu_cf08815b_100464cute7productE,(_ZN40_INTERNAL_1f2bff4d_4_k_cu_cf08815b_100464cuda3std3__45__cpo3endE - _ZN40_INTERNAL_1f2bff4d_4_k_cu_cf08815b_100464cute7productE)
_ZN40_INTERNAL_1f2bff4d_4_k_cu_cf08815b_100464cute7productE:
	.zero		1
	.type		_ZN40_INTERNAL_1f2bff4d_4_k_cu_cf08815b_100464cuda3std3__45__cpo3endE,@object
	.size		_ZN40_INTERNAL_1f2bff4d_4_k_cu_cf08815b_100464cuda3std3__45__cpo3endE,(_ZN40_INTERNAL_1f2bff4d_4_k_cu_cf08815b_100464cuda3std3__419piecewise_constructE - _ZN40_INTERNAL_1f2bff4d_4_k_cu_cf08815b_100464cuda3std3__45__cpo3endE)
_ZN40_INTERNAL_1f2bff4d_4_k_cu_cf08815b_100464cuda3std3__45__cpo3endE:
	.zero		1
	.type		_ZN40_INTERNAL_1f2bff4d_4_k_cu_cf08815b_100464cuda3std3__419piecewise_constructE,@object
	.size		_ZN40_INTERNAL_1f2bff4d_4_k_cu_cf08815b_100464cuda3std3__419piecewise_constructE,(_ZN40_INTERNAL_1f2bff4d_4_k_cu_cf08815b_100464cuda3std3__45__cpo4cendE - _ZN40_INTERNAL_1f2bff4d_4_k_cu_cf08815b_100464cuda3std3__419piecewise_constructE)
_ZN40_INTERNAL_1f2bff4d_4_k_cu_cf08815b_100464cuda3std3__419piecewise_constructE:
	.zero		1
	.type		_ZN40_INTERNAL_1f2bff4d_4_k_cu_cf08815b_100464cuda3std3__45__cpo4cendE,@object
	.size		_ZN40_INTERNAL_1f2bff4d_4_k_cu_cf08815b_100464cuda3std3__45__cpo4cendE,(_ZN40_INTERNAL_1f2bff4d_4_k_cu_cf08815b_100464cuda3std6ranges3__45__cpo4swapE - _ZN40_INTERNAL_1f2bff4d_4_k_cu_cf08815b_100464cuda3std3__45__cpo4cendE)
_ZN40_INTERNAL_1f2bff4d_4_k_cu_cf08815b_100464cuda3std3__45__cpo4cendE:
	.zero		1
	.type		_ZN40_INTERNAL_1f2bff4d_4_k_cu_cf08815b_100464cuda3std6ranges3__45__cpo4swapE,@object
	.size		_ZN40_INTERNAL_1f2bff4d_4_k_cu_cf08815b_100464cuda3std6ranges3__45__cpo4swapE,(.L_8 - _ZN40_INTERNAL_1f2bff4d_4_k_cu_cf08815b_100464cuda3std6ranges3__45__cpo4swapE)
_ZN40_INTERNAL_1f2bff4d_4_k_cu_cf08815b_100464cuda3std6ranges3__45__cpo4swapE:
	.zero		1
.L_8:


//--------------------- .nv.constant0._ZN7cutlass13device_kernelINS_4gemm6kernel13GemmUniversalIN4cute5tupleIJiiiiEEENS1_10collective13CollectiveMmaINS1_34MainloopSm90TmaGmmaWarpSpecializedILi2ENS5_IJNS4_1CILi2EEENSA_ILi1EEESC_EEENS1_35KernelTmaWarpSpecializedCooperativeEEENS5_IJNSA_ILi384EEENSA_ILi256EEENSA_ILi64EEEEEENS_10bfloat16_tENS5_IJlSC_lEEESK_SL_NS4_8TiledMMAINS4_8MMA_AtomIJNS4_4SM904GMMA28MMA_64x256x16_F32BF16BF16_SSILNSP_5MajorE0ELSR_0ELNSP_7ScaleInE1ELSS_1EEEEEENS4_6LayoutISD_NS5_IJSC_NSA_ILi0EEESW_EEEEENS5_IJNS4_10UnderscoreESZ_SZ_EEEEENS4_13SM90_TMA_LOADENS4_14ComposedLayoutINS4_7SwizzleILi3ELi4ELi3EEENS4_18smem_ptr_flag_bitsILi16EEENSV_INS5_IJNSA_ILi8EEESI_EEENS5_IJSI_SC_EEEEEEEvNS4_8identityENS4_23SM90_TMA_LOAD_MULTICASTES1C_vS1D_EENS_8epilogue10collective6detail29Sm90TmaWarpSpecializedAdapterINS1H_15DefaultEpilogueISK_SL_SL_NS1G_6thread17LinearCombinationISK_Li1EffLNS1L_9ScaleType4KindE0ELNS_15FloatRoundStyleE2ESK_EENS1_15EpilogueDefaultEEEEEvvEEEEvNT_6ParamsE --------------------------
	.section	.nv.constant0._ZN7cutlass13device_kernelINS_4gemm6kernel13GemmUniversalIN4cute5tupleIJiiiiEEENS1_10collective13CollectiveMmaINS1_34MainloopSm90TmaGmmaWarpSpecializedILi2ENS5_IJNS4_1CILi2EEENSA_ILi1EEESC_EEENS1_35KernelTmaWarpSpecializedCooperativeEEENS5_IJNSA_ILi384EEENSA_ILi256EEENSA_ILi64EEEEEENS_10bfloat16_tENS5_IJlSC_lEEESK_SL_NS4_8TiledMMAINS4_8MMA_AtomIJNS4_4SM904GMMA28MMA_64x256x16_F32BF16BF16_SSILNSP_5MajorE0ELSR_0ELNSP_7ScaleInE1ELSS_1EEEEEENS4_6LayoutISD_NS5_IJSC_NSA_ILi0EEESW_EEEEENS5_IJNS4_10UnderscoreESZ_SZ_EEEEENS4_13SM90_TMA_LOADENS4_14ComposedLayoutINS4_7SwizzleILi3ELi4ELi3EEENS4_18smem_ptr_flag_bitsILi16EEENSV_INS5_IJNSA_ILi8EEESI_EEENS5_IJSI_SC_EEEEEEEvNS4_8identityENS4_23SM90_TMA_LOAD_MULTICASTES1C_vS1D_EENS_8epilogue10collective6detail29Sm90TmaWarpSpecializedAdapterINS1H_15DefaultEpilogueISK_SL_SL_NS1G_6thread17LinearCombinationISK_Li1EffLNS1L_9ScaleType4KindE0ELNS_15FloatRoundStyleE2ESK_EENS1_15EpilogueDefaultEEEEEvvEEEEvNT_6ParamsE,"a",@progbits
	.sectionflags	@""
	.align	4
.nv.constant0._ZN7cutlass13device_kernelINS_4gemm6kernel13GemmUniversalIN4cute5tupleIJiiiiEEENS1_10collective13CollectiveMmaINS1_34MainloopSm90TmaGmmaWarpSpecializedILi2ENS5_IJNS4_1CILi2EEENSA_ILi1EEESC_EEENS1_35KernelTmaWarpSpecializedCooperativeEEENS5_IJNSA_ILi384EEENSA_ILi256EEENSA_ILi64EEEEEENS_10bfloat16_tENS5_IJlSC_lEEESK_SL_NS4_8TiledMMAINS4_8MMA_AtomIJNS4_4SM904GMMA28MMA_64x256x16_F32BF16BF16_SSILNSP_5MajorE0ELSR_0ELNSP_7ScaleInE1ELSS_1EEEEEENS4_6LayoutISD_NS5_IJSC_NSA_ILi0EEESW_EEEEENS5_IJNS4_10UnderscoreESZ_SZ_EEEEENS4_13SM90_TMA_LOADENS4_14ComposedLayoutINS4_7SwizzleILi3ELi4ELi3EEENS4_18smem_ptr_flag_bitsILi16EEENSV_INS5_IJNSA_ILi8EEESI_EEENS5_IJSI_SC_EEEEEEEvNS4_8identityENS4_23SM90_TMA_LOAD_MULTICASTES1C_vS1D_EENS_8epilogue10collective6detail29Sm90TmaWarpSpecializedAdapterINS1H_15DefaultEpilogueISK_SL_SL_NS1G_6thread17LinearCombinationISK_Li1EffLNS1L_9ScaleType4KindE0ELNS_15FloatRoundStyleE2ESK_EENS1_15EpilogueDefaultEEEEEvvEEEEvNT_6ParamsE:
	.zero		1664


//--------------------- SYMBOLS --------------------------

	.type		.nv.reservedSmem.offset0,@object
	.size		.nv.reservedSmem.offset0,0x4
	.type		__assertfail,@function
